def gluon_tcgen05(
    a_ptr,
    b_ptr,
    c_ptr,
    M,
    N,
    K,
    stride_am,
    stride_bk,
    stride_cm,
    BLOCK_M: gl.constexpr,
    BLOCK_N: gl.constexpr,
    BLOCK_K: gl.constexpr,
    DTYPE: gl.constexpr,
    A_LAYOUT: gl.constexpr,
    B_LAYOUT: gl.constexpr,
    C_LAYOUT: gl.constexpr,
    B_SHAPE: gl.constexpr,
    TMEM_LAYOUT: gl.constexpr,
    TMEM_REG: gl.constexpr,
    TRANS_B: gl.constexpr,
    NUM_BUFFERS: gl.constexpr,
):
    a_desc = tma.make_tensor_descriptor(
        a_ptr, [M, K], [stride_am, 1], [BLOCK_M, BLOCK_K], A_LAYOUT
    )
    b_desc = tma.make_tensor_descriptor(
        b_ptr,
        [N, K] if TRANS_B else [K, N],
        [stride_bk, 1],
        B_SHAPE,
        B_LAYOUT,
    )
    c_desc = tma.make_tensor_descriptor(
        c_ptr, [M, N], [stride_cm, 1], [BLOCK_M, BLOCK_N], C_LAYOUT
    )

    a_bufs = gl.allocate_shared_memory(
        DTYPE, [NUM_BUFFERS, BLOCK_M, BLOCK_K], A_LAYOUT
    )
    b_bufs = gl.allocate_shared_memory(DTYPE, [NUM_BUFFERS] + B_SHAPE, B_LAYOUT)

    pid_m = gl.program_id(0)
    pid_n = gl.program_id(1)
    off_m = pid_m * BLOCK_M
    off_n = pid_n * BLOCK_N

    tma_bars = gl.allocate_shared_memory(
        gl.int64, [NUM_BUFFERS, 1], mbarrier.MBarrierLayout()
    )
    mma_bars = gl.allocate_shared_memory(
        gl.int64, [NUM_BUFFERS, 1], mbarrier.MBarrierLayout()
    )
    for i in gl.static_range(NUM_BUFFERS):
        mbarrier.init(tma_bars.index(i), count=1)
        mbarrier.init(mma_bars.index(i), count=1)

    acc_tmem = allocate_tensor_memory(gl.float32, [BLOCK_M, BLOCK_N], TMEM_LAYOUT)
    idx = 0
    phase = 0
    use_acc = False
    for k in range(0, K, BLOCK_K):
        a = a_bufs.index(idx)
        b = b_bufs.index(idx)
        tma_bar = tma_bars.index(idx)
        mma_bar = mma_bars.index(idx)
        mbarrier.expect(
            tma_bar, a_desc.block_type.nbytes + b_desc.block_type.nbytes
        )
        tma.async_copy_global_to_shared(a_desc, [off_m, k], tma_bar, a)
        tma.async_copy_global_to_shared(
            b_desc, [off_n, k] if TRANS_B else [k, off_n], tma_bar, b
        )
        mbarrier.wait(tma_bar, phase=phase)

        if TRANS_B:
            b = b.permute((1, 0))
        tcgen05_mma(a, b, acc_tmem, use_acc=use_acc)
        tcgen05_commit(mma_bar)
        mbarrier.wait(mma_bar, phase=phase)
        use_acc = True

        idx += 1
        if idx == NUM_BUFFERS:
            idx = 0
            phase ^= 1

    for i in gl.static_range(NUM_BUFFERS):
        mbarrier.invalidate(tma_bars.index(i))
        mbarrier.invalidate(mma_bars.index(i))

    acc = acc_tmem.load(TMEM_REG)
    c_smem = gl.allocate_shared_memory(DTYPE, [BLOCK_M, BLOCK_N], C_LAYOUT)
    c_smem.store(acc.to(DTYPE))
    fence_async_shared()
    tma.async_copy_shared_to_global(c_desc, [off_m, off_n], c_smem)
    tma.store_wait(pendings=0)

# config = {"BLOCK_K": 64, "BLOCK_M": 128, "BLOCK_N": 128, "arch": "sm_100", "dtype": "bf16", "num_buffers": 1, "num_warps": 8, "trans_b": 1}
# arch = sm_100


// ===== COMPILED SASS (sm_100a) =====

	.target	sm_100a

	.elftype	@"ET_EXEC"


//--------------------- .note.nv.tkinfo           --------------------------
	.section	.note.nv.tkinfo,"",@"SHT_NOTE"
	.sectionflags	@"SHF_NOTE_NV_TKINFO"
	.tkinfo
        /*0018*/ 	.word	0x00000081
        /*0030*/ 	.string	""
        /*0030*/ 	.string	"ptxas-blackwell"
        /*0030*/ 	.string	"Cuda compilation tools, release 12.9, V12.9.86"
        /*0030*/ 	.string	"Build cuda_12.9.r12.9/compiler.36037853_0"
        /*0030*/ 	.string	"-v  -suppress-debug-info  -lineinfo  -arch sm_100a "



//--------------------- .note.nv.cuver            --------------------------
	.section	.note.nv.cuver,"",@"SHT_NOTE"
	.sectionflags	@"SHF_NOTE_NV_CUVER"
        /*0018*/ 	.short	0x0001
        /*001a*/ 	.short	0x0064
        /*001c*/ 	.short	0x0001
        /*001e*/ 	.short	0x0000
        /*0020*/ 	.short	0x0001
        /*0022*/ 	.short	0x0000


//--------------------- .nv.info                  --------------------------
	.section	.nv.info,"",@"SHT_CUDA_INFO"
	.align	4


	//----- nvinfo : EIATTR_REGCOUNT
	.align		4
        /*0000*/ 	.byte	0x04, 0x2f
        /*0002*/ 	.short	(.L_4 - .L_3)
	.align		4
.L_3:
        /*0004*/ 	.word	index@(gluon_tcgen05)
        /*0008*/ 	.word	0x00000047


	//----- nvinfo : EIATTR_FRAME_SIZE
	.align		4
.L_4:
        /*000c*/ 	.byte	0x04, 0x11
        /*000e*/ 	.short	(.L_6 - .L_5)
	.align		4
.L_5:
        /*0010*/ 	.word	index@($__internal_2_$__cuda_sm10x_tcgen05_guardrail_trap_unallocated_columns_being_dealloced)
        /*0014*/ 	.word	0x00000000


	//----- nvinfo : EIATTR_FRAME_SIZE
	.align		4
.L_6:
        /*0018*/ 	.byte	0x04, 0x11
        /*001a*/ 	.short	(.L_8 - .L_7)
	.align		4
.L_7:
        /*001c*/ 	.word	index@($__internal_1_$__cuda_sm10x_tcgen05_guardrail_trap_phase_invalid_during_alloc)
        /*0020*/ 	.word	0x00000000


	//----- nvinfo : EIATTR_FRAME_SIZE
	.align		4
.L_8:
        /*0024*/ 	.byte	0x04, 0x11
        /*0026*/ 	.short	(.L_10 - .L_9)
	.align		4
.L_9:
        /*0028*/ 	.word	index@($__internal_0_$__cuda_sm10x_tcgen05_guardrail_trap_col_being_dealloced_not_returned_by_alloc)
        /*002c*/ 	.word	0x00000000


	//----- nvinfo : EIATTR_FRAME_SIZE
	.align		4
.L_10:
        /*0030*/ 	.byte	0x04, 0x11
        /*0032*/ 	.short	(.L_12 - .L_11)
	.align		4
.L_11:
        /*0034*/ 	.word	index@(gluon_tcgen05)
        /*0038*/ 	.word	0x00000000


	//----- nvinfo : EIATTR_MIN_STACK_SIZE
	.align		4
.L_12:
        /*003c*/ 	.byte	0x04, 0x12
        /*003e*/ 	.short	(.L_14 - .L_13)
	.align		4
.L_13:
        /*0040*/ 	.word	index@(gluon_tcgen05)
        /*0044*/ 	.word	0x00000000
.L_14:


//--------------------- .nv.info.gluon_tcgen05    --------------------------
	.section	.nv.info.gluon_tcgen05,"",@"SHT_CUDA_INFO"
	.sectionflags	@""
	.align	4


	//----- nvinfo : EIATTR_CUDA_API_VERSION
	.align		4
        /*0000*/ 	.byte	0x04, 0x37
        /*0002*/ 	.short	(.L_16 - .L_15)
.L_15:
        /*0004*/ 	.word	0x00000081


	//----- nvinfo : EIATTR_KPARAM_INFO
	.align		4
.L_16:
        /*0008*/ 	.byte	0x04, 0x17
        /*000a*/ 	.short	(.L_18 - .L_17)
.L_17:
        /*000c*/ 	.word	0x00000000
        /*0010*/ 	.short	0x000a
        /*0012*/ 	.short	0x0048
        /*0014*/ 	.byte	0x00, 0xf4, 0x21, 0x00


	//----- nvinfo : EIATTR_KPARAM_INFO
	.align		4
.L_18:
        /*0018*/ 	.byte	0x04, 0x17
        /*001a*/ 	.short	(.L_20 - .L_19)
.L_19:
        /*001c*/ 	.word	0x00000000
        /*0020*/ 	.short	0x0009
        /*0022*/ 	.short	0x0040
        /*0024*/ 	.byte	0x00, 0xf4, 0x21, 0x00


	//----- nvinfo : EIATTR_KPARAM_INFO
	.align		4
.L_20:
        /*0028*/ 	.byte	0x04, 0x17
        /*002a*/ 	.short	(.L_22 - .L_21)
.L_21:
        /*002c*/ 	.word	0x00000000
        /*0030*/ 	.short	0x0008
        /*0032*/ 	.short	0x0038
        /*0034*/ 	.byte	0x00, 0xf0, 0x21, 0x00


	//----- nvinfo : EIATTR_KPARAM_INFO
	.align		4
.L_22:
        /*0038*/ 	.byte	0x04, 0x17
        /*003a*/ 	.short	(.L_24 - .L_23)
.L_23:
        /*003c*/ 	.word	0x00000000
        /*0040*/ 	.short	0x0007
        /*0042*/ 	.short	0x0030
        /*0044*/ 	.byte	0x00, 0xf0, 0x21, 0x00


	//----- nvinfo : EIATTR_KPARAM_INFO
	.align		4
.L_24:
        /*0048*/ 	.byte	0x04, 0x17
        /*004a*/ 	.short	(.L_26 - .L_25)
.L_25:
        /*004c*/ 	.word	0x00000000
        /*0050*/ 	.short	0x0006
        /*0052*/ 	.short	0x0028
        /*0054*/ 	.byte	0x00, 0xf0, 0x21, 0x00


	//----- nvinfo : EIATTR_KPARAM_INFO
	.align		4
.L_26:
        /*0058*/ 	.byte	0x04, 0x17
        /*005a*/ 	.short	(.L_28 - .L_27)
.L_27:
        /*005c*/ 	.word	0x00000000
        /*0060*/ 	.short	0x0005
        /*0062*/ 	.short	0x0020
        /*0064*/ 	.byte	0x00, 0xf0, 0x11, 0x00


	//----- nvinfo : EIATTR_KPARAM_INFO
	.align		4
.L_28:
        /*0068*/ 	.byte	0x04, 0x17
        /*006a*/ 	.short	(.L_30 - .L_29)
.L_29:
        /*006c*/ 	.word	0x00000000
        /*0070*/ 	.short	0x0004
        /*0072*/ 	.short	0x001c
        /*0074*/ 	.byte	0x00, 0xf0, 0x11, 0x00


	//----- nvinfo : EIATTR_KPARAM_INFO
	.align		4
.L_30:
        /*0078*/ 	.byte	0x04, 0x17
        /*007a*/ 	.short	(.L_32 - .L_31)
.L_31:
        /*007c*/ 	.word	0x00000000
        /*0080*/ 	.short	0x0003
        /*0082*/ 	.short	0x0018
        /*0084*/ 	.byte	0x00, 0xf0, 0x11, 0x00


	//----- nvinfo : EIATTR_KPARAM_INFO
	.align		4
.L_32:
        /*0088*/ 	.byte	0x04, 0x17
        /*008a*/ 	.short	(.L_34 - .L_33)
.L_33:
        /*008c*/ 	.word	0x00000000
        /*0090*/ 	.short	0x0002
        /*0092*/ 	.short	0x0010
        /*0094*/ 	.byte	0x00, 0xf4, 0x21, 0x00


	//----- nvinfo : EIATTR_KPARAM_INFO
	.align		4
.L_34:
        /*0098*/ 	.byte	0x04, 0x17
        /*009a*/ 	.short	(.L_36 - .L_35)
.L_35:
        /*009c*/ 	.word	0x00000000
        /*00a0*/ 	.short	0x0001
        /*00a2*/ 	.short	0x0008
        /*00a4*/ 	.byte	0x00, 0xf4, 0x21, 0x00


	//----- nvinfo : EIATTR_KPARAM_INFO
	.align		4
.L_36:
        /*00a8*/ 	.byte	0x04, 0x17
        /*00aa*/ 	.short	(.L_38 - .L_37)
.L_37:
        /*00ac*/ 	.word	0x00000000
        /*00b0*/ 	.short	0x0000
        /*00b2*/ 	.short	0x0000
        /*00b4*/ 	.byte	0x00, 0xf4, 0x21, 0x00


	//----- nvinfo : EIATTR_AT_ENTRY_FRAGMENTS
	.align		4
.L_38:
        /*00b8*/ 	.byte	0x04, 0x4f
        /*00ba*/ 	.short	(.L_40 - .L_39)


	//   ....[0]....
.L_39:
        /*00bc*/ 	.word	0x00000004


	//----- nvinfo : EIATTR_RESERVED_SMEM_USED
	.align		4
.L_40:
        /*00c0*/ 	.byte	0x01, 0x41
	.zero		2


	//----- nvinfo : EIATTR_SPARSE_MMA_MASK
	.align		4
        /*00c4*/ 	.byte	0x03, 0x50
        /*00c6*/ 	.short	0x0000


	//----- nvinfo : EIATTR_TCGEN05_1CTA_USED
	.align		4
        /*00c8*/ 	.byte	0x01, 0x51
	.zero		2


	//----- nvinfo : EIATTR_MAXREG_COUNT
	.align		4
        /*00cc*/ 	.byte	0x03, 0x1b
        /*00ce*/ 	.short	0x00ff


	//----- nvinfo : EIATTR_NUM_BARRIERS
	.align		4
        /*00d0*/ 	.byte	0x02, 0x4c
        /*00d2*/ 	.byte	0x01
	.zero		1


	//----- nvinfo : EIATTR_INT_WARP_WIDE_INSTR_OFFSETS
	.align		4
        /*00d4*/ 	.byte	0x04, 0x31
        /*00d6*/ 	.short	(.L_42 - .L_41)


	//   ....[0]....
.L_41:
        /*00d8*/ 	.word	0x00001760


	//   ....[1]....
        /*00dc*/ 	.word	0x00001780


	//   ....[2]....
        /*00e0*/ 	.word	0x00001800


	//   ....[3]....
        /*00e4*/ 	.word	0x00001920


	//   ....[4]....
        /*00e8*/ 	.word	0x00001930


	//   ....[5]....
        /*00ec*/ 	.word	0x00001940


	//   ....[6]....
        /*00f0*/ 	.word	0x00001950


	//   ....[7]....
        /*00f4*/ 	.word	0x00001c00


	//   ....[8]....
        /*00f8*/ 	.word	0x00001c10


	//   ....[9]....
        /*00fc*/ 	.word	0x00001d30


	//   ....[10]....
        /*0100*/ 	.word	0x00001d40


	//   ....[11]....
        /*0104*/ 	.word	0x00001d90


	//   ....[12]....
        /*0108*/ 	.word	0x00001dd0


	//   ....[13]....
        /*010c*/ 	.word	0x00001f60


	//   ....[14]....
        /*0110*/ 	.word	0x00001f70


	//   ....[15]....
        /*0114*/ 	.word	0x000021a0


	//   ....[16]....
        /*0118*/ 	.word	0x000021b0


	//   ....[17]....
        /*011c*/ 	.word	0x000026a0


	//   ....[18]....
        /*0120*/ 	.word	0x000026f0


	//----- nvinfo : EIATTR_COOP_GROUP_MASK_REGIDS
	.align		4
.L_42:
        /*0124*/ 	.byte	0x04, 0x29
        /*0126*/ 	.short	(.L_44 - .L_43)


	//   ....[0]....
.L_43:
        /*0128*/ 	.word	0xffffffff


	//   ....[1]....
        /*012c*/ 	.word	0xffffffff


	//   ....[2]....
        /*0130*/ 	.word	0xffffffff


	//   ....[3]....
        /*0134*/ 	.word	0xffffffff


	//   ....[4]....
        /*0138*/ 	.word	0xffffffff


	//   ....[5]....
        /*013c*/ 	.word	0xffffffff


	//   ....[6]....
        /*0140*/ 	.word	0xffffffff


	//   ....[7]....
        /*0144*/ 	.word	0xffffffff


	//   ....[8]....
        /*0148*/ 	.word	0xffffffff


	//   ....[9]....
        /*014c*/ 	.word	0xffffffff


	//----- nvinfo : EIATTR_COOP_GROUP_INSTR_OFFSETS
	.align		4
.L_44:
        /*0150*/ 	.byte	0x04, 0x28
        /*0152*/ 	.short	(.L_46 - .L_45)


	//   ....[0]....
.L_45:
        /*0154*/ 	.word	0x00000050


	//   ....[1]....
        /*0158*/ 	.word	0x00000310


	//   ....[2]....
        /*015c*/ 	.word	0x00000500


	//   ....[3]....
        /*0160*/ 	.word	0x000009a0


	//   ....[4]....
        /*0164*/ 	.word	0x00000ae0


	//   ....[5]....
        /*0168*/ 	.word	0x00000fe0


	//   ....[6]....
        /*016c*/ 	.word	0x00001120


	//   ....[7]....
        /*0170*/ 	.word	0x00001610


	//   ....[8]....
        /*0174*/ 	.word	0x00002530


	//   ....[9]....
        /*0178*/ 	.word	0x000027a0


	//----- nvinfo : EIATTR_VRC_CTA_INIT_COUNT
	.align		4
.L_46:
        /*017c*/ 	.byte	0x02, 0x4a
        /*017e*/ 	.byte	0x80
	.zero		1


	//----- nvinfo : EIATTR_MBARRIER_INSTR_OFFSETS
	.align		4
        /*0180*/ 	.byte	0x04, 0x39
        /*0182*/ 	.short	(.L_48 - .L_47)


	//   ....[0]....
.L_47:
        /*0184*/ 	.word	0x00001820
        /*0188*/ 	.word	0x000000ff
        /*018c*/ 	.word	0x00008000
        /*0190*/ 	.short	0x0100
        /*0192*/ 	.byte	0x08
	.zero		1


	//   ....[1]....
        /*0194*/ 	.word	0x00001830
        /*0198*/ 	.word	0x000000ff
        /*019c*/ 	.word	0x00008010
        /*01a0*/ 	.short	0x0100
        /*01a2*/ 	.byte	0x08
	.zero		1


	//   ....[2]....
        /*01a4*/ 	.word	0x00001ac0
        /*01a8*/ 	.word	0x000000ff
        /*01ac*/ 	.word	0x00008000
        /*01b0*/ 	.short	0x010a
        /*01b2*/ 	.byte	0x08
	.zero		1


	//   ....[3]....
        /*01b4*/ 	.word	0x00001c60
        /*01b8*/ 	.word	0x000000ff
        /*01bc*/ 	.word	0x00008010
        /*01c0*/ 	.short	0x010a
        /*01c2*/ 	.byte	0x08
	.zero		1


	//   ....[4]....
        /*01c4*/ 	.word	0x00001e40
        /*01c8*/ 	.word	0x000000ff
        /*01cc*/ 	.word	0x00008000
        /*01d0*/ 	.short	0x010a
        /*01d2*/ 	.byte	0x08
	.zero		1


	//   ....[5]....
        /*01d4*/ 	.word	0x00001fb0
        /*01d8*/ 	.word	0x000000ff
        /*01dc*/ 	.word	0x00008010
        /*01e0*/ 	.short	0x010a
        /*01e2*/ 	.byte	0x08
	.zero		1


	//   ....[6]....
        /*01e4*/ 	.word	0x00002040
        /*01e8*/ 	.word	0x000000ff
        /*01ec*/ 	.word	0x00008000
        /*01f0*/ 	.short	0x0108
        /*01f2*/ 	.byte	0x08
	.zero		1


	//   ....[7]....
        /*01f4*/ 	.word	0x00002050
        /*01f8*/ 	.word	0x000000ff
        /*01fc*/ 	.word	0x00008010
        /*0200*/ 	.short	0x0108
        /*0202*/ 	.byte	0x08
	.zero		1


	//   ....[8]....
        /*0204*/ 	.word	0x000027c0
        /*0208*/ 	.word	0x000000ff
        /*020c*/ 	.word	0x00008000
        /*0210*/ 	.short	0x010a
        /*0212*/ 	.byte	0x08
	.zero		1


	//   ....[9]....
        /*0214*/ 	.word	0x000027f0
        /*0218*/ 	.word	0x000000ff
        /*021c*/ 	.word	0x00008010
        /*0220*/ 	.short	0x010a
        /*0222*/ 	.byte	0x08
	.zero		1


	//   ....[10]....
        /*0224*/ 	.word	0x00002820
        /*0228*/ 	.word	0x000000ff
        /*022c*/ 	.word	0x00008000
        /*0230*/ 	.short	0x010a
        /*0232*/ 	.byte	0x08
	.zero		1


	//   ....[11]....
        /*0234*/ 	.word	0x00002850
        /*0238*/ 	.word	0x000000ff
        /*023c*/ 	.word	0x00008010
        /*0240*/ 	.short	0x010a
        /*0242*/ 	.byte	0x08
	.zero		1


	//----- nvinfo : EIATTR_NUM_MBARRIERS
	.align		4
.L_48:
        /*0244*/ 	.byte	0x03, 0x38
        /*0246*/ 	.short	0x0002


	//----- nvinfo : EIATTR_EXIT_INSTR_OFFSETS
	.align		4
        /*0248*/ 	.byte	0x04, 0x1c
        /*024a*/ 	.short	(.L_50 - .L_49)


	//   ....[0]....
.L_49:
        /*024c*/ 	.word	0x000027b0


	//----- nvinfo : EIATTR_REQNTID
	.align		4
.L_50:
        /*0250*/ 	.byte	0x04, 0x10
        /*0252*/ 	.short	(.L_52 - .L_51)
.L_51:
        /*0254*/ 	.word	0x00000100
        /*0258*/ 	.word	0x00000001
        /*025c*/ 	.word	0x00000001


	//----- nvinfo : EIATTR_CRS_STACK_SIZE
	.align		4
.L_52:
        /*0260*/ 	.byte	0x04, 0x1e
        /*0262*/ 	.short	(.L_54 - .L_53)
.L_53:
        /*0264*/ 	.word	0x00000000


	//----- nvinfo : EIATTR_CBANK_PARAM_SIZE
	.align		4
.L_54:
        /*0268*/ 	.byte	0x03, 0x19
        /*026a*/ 	.short	0x0050


	//----- nvinfo : EIATTR_PARAM_CBANK
	.align		4
        /*026c*/ 	.byte	0x04, 0x0a
        /*026e*/ 	.short	(.L_56 - .L_55)
	.align		4
.L_55:
        /*0270*/ 	.word	index@(.nv.constant0.gluon_tcgen05)
        /*0274*/ 	.short	0x0380
        /*0276*/ 	.short	0x0050


	//----- nvinfo : EIATTR_SW_WAR
	.align		4
.L_56:
        /*0278*/ 	.byte	0x04, 0x36
        /*027a*/ 	.short	(.L_58 - .L_57)
.L_57:
        /*027c*/ 	.word	0x00000008
.L_58:


//--------------------- .nv.compat                --------------------------
	.section	.nv.compat,"",@"SHT_CUDA_COMPAT_INFO"
	.align	4
        /*0000*/ 	.byte	0x02, 0x02, 0x02, 0x00, 0x02, 0x05, 0x05, 0x00, 0x02, 0x03, 0x03, 0x00, 0x02, 0x06, 0x01, 0x00


//--------------------- .nv.callgraph             --------------------------
	.section	.nv.callgraph,"",@"SHT_CUDA_CALLGRAPH"
	.align	4
	.sectionentsize	8
	.align		4
        /*0000*/ 	.word	0x00000000
	.align		4
        /*0004*/ 	.word	0xffffffff
	.align		4
        /*0008*/ 	.word	0x00000000
	.align		4
        /*000c*/ 	.word	0xfffffffe
	.align		4
        /*0010*/ 	.word	0x00000000
	.align		4
        /*0014*/ 	.word	0xfffffffd
	.align		4
        /*0018*/ 	.word	0x00000000
	.align		4
        /*001c*/ 	.word	0xfffffffc


//--------------------- .text.gluon_tcgen05       --------------------------
	.section	.text.gluon_tcgen05,"ax",@progbits
	.align	128
        .global         gluon_tcgen05
        .type           gluon_tcgen05,@function
        .size           gluon_tcgen05,(.L_x_73 - gluon_tcgen05)
        .other          gluon_tcgen05,@"STO_CUDA_ENTRY STV_DEFAULT"
gluon_tcgen05:
.text.gluon_tcgen05:
[----:B------:R-:W1:Y:S01]  /*0000*/  LDC R1, c[0x0][0x37c] ;  /* 0x0000df00ff017b82 */ /* 0x000e620000000800 */
[----:B------:R-:W2:Y:S02]  /*0010*/  S2R R0, SR_TID.X ;  /* 0x0000000000007919 */ /* 0x000ea40000002100 */
[----:B--2---:R-:W-:-:S13]  /*0020*/  ISETP.GE.U32.AND P2, PT, R0, 0x20, PT ;  /* 0x000000200000780c */ /* 0x004fda0003f46070 */
[----:B------:R-:W-:Y:S05]  /*0030*/  @P2 BRA `(.L_x_0) ;  /* 0x0000000000b82947 */ /* 0x000fea0003800000 */
[----:B------:R-:W2:Y:S01]  /*0040*/  S2UR UR6, SR_CgaCtaId ;  /* 0x00000000000679c3 */ /* 0x000ea20000008800 */
[----:B------:R-:W-:Y:S01]  /*0050*/  NOP ;  /* 0x0000000000007918 */ /* 0x000fe20000000000 */
[----:B------:R-:W-:Y:S02]  /*0060*/  UMOV UR4, 0x40 ;  /* 0x0000004000047882 */ /* 0x000fe40000000000 */
[----:B--2---:R-:W-:-:S09]  /*0070*/  ULEA UR4, UR6, UR4, 0x18 ;  /* 0x0000000406047291 */ /* 0x004fd2000f8ec0ff */
[----:B------:R-:W2:Y:S01]  /*0080*/  LDS.U8 R2, [UR4] ;  /* 0x00000004ff027984 */ /* 0x000ea20008000000 */
[----:B------:R-:W-:Y:S02]  /*0090*/  UMOV UR4, 0x400 ;  /* 0x0000040000047882 */ /* 0x000fe40000000000 */
[----:B------:R-:W-:Y:S01]  /*00a0*/  ULEA UR4, UR6, UR4, 0x18 ;  /* 0x0000000406047291 */ /* 0x000fe2000f8ec0ff */
[----:B--2---:R-:W-:-:S13]  /*00b0*/  ISETP.NE.AND P0, PT, R2, RZ, PT ;  /* 0x000000ff0200720c */ /* 0x004fda0003f05270 */
[----:B------:R-:W-:Y:S05]  /*00c0*/  @P0 BRA `(.L_x_1) ;  /* 0x00000000007c0947 */ /* 0x000fea0003800000 */
[----:B------:R-:W-:-:S13]  /*00d0*/  ELECT P0, URZ, PT ;  /* 0x0000000000ff782f */ /* 0x000fda0003800000 */
[----:B------:R-:W-:Y:S05]  /*00e0*/  @!P0 BRA `(.L_x_2) ;  /* 0x0000000000848947 */ /* 0x000fea0003800000 */
[----:B------:R-:W-:Y:S01]  /*00f0*/  UMOV UR5, 0x4 ;  /* 0x0000000400057882 */ /* 0x000fe20000000000 */
[----:B------:R-:W-:Y:S02]  /*0100*/  IMAD.MOV.U32 R5, RZ, RZ, 0x1 ;  /* 0x00000001ff057424 */ /* 0x000fe400078e00ff */
[----:B------:R-:W-:Y:S02]  /*0110*/  IMAD.MOV.U32 R3, RZ, RZ, 0xf ;  /* 0x0000000fff037424 */ /* 0x000fe400078e00ff */
[----:B------:R-:W-:Y:S04]  /*0120*/  DEPBAR.LE SB2, 0x36 ;  /* 0x0000ad800000791a */ /* 0x000fe80000000000 */
[----:B------:R-:W2:Y:S02]  /*0130*/  UTCATOMSWS.FIND_AND_SET.ALIGN UP0, UR5, UR5 ;  /* 0x00000005000575e3 */ /* 0x000ea40008000800 */
[----:B--2---:R-:W-:-:S04]  /*0140*/  PLOP3.LUT P0, PT, PT, PT, UP0, 0x80, 0x8 ;  /* 0x000000000008781c */ /* 0x004fc80003f0f008 */
[----:B------:R-:W-:-:S04]  /*0150*/  SEL R2, RZ, 0xffffffff, !P0 ;  /* 0xffffffffff027807 */ /* 0x000fc80004000000 */
[----:B------:R-:W-:Y:S01]  /*0160*/  ISETP.NE.AND P0, PT, R2, RZ, PT ;  /* 0x000000ff0200720c */ /* 0x000fe20003f05270 */
[----:B------:R-:W-:-:S12]  /*0170*/  IMAD.U32 R2, RZ, RZ, UR5 ;  /* 0x00000005ff027e24 */ /* 0x000fd8000f8e00ff */
[----:B------:R-:W-:Y:S05]  /*0180*/  @P0 BRA `(.L_x_3) ;  /* 0x0000000000240947 */ /* 0x000fea0003800000 */
.L_x_4:
[----:B------:R-:W-:Y:S05]  /*0190*/  NANOSLEEP 0x64 ;  /* 0x000000640000795d */ /* 0x000fea0003800000 */
[----:B------:R-:W-:-:S05]  /*01a0*/  UMOV UR5, 0x4 ;  /* 0x0000000400057882 */ /* 0x000fca0000000000 */
[----:B------:R-:W-:Y:S04]  /*01b0*/  DEPBAR.LE SB2, 0x36 ;  /* 0x0000ad800000791a */ /* 0x000fe80000000000 */
[----:B------:R-:W2:Y:S02]  /*01c0*/  UTCATOMSWS.FIND_AND_SET.ALIGN UP0, UR5, UR5 ;  /* 0x00000005000575e3 */ /* 0x000ea40008000800 */
[----:B--2---:R-:W-:-:S04]  /*01d0*/  PLOP3.LUT P0, PT, PT, PT, UP0, 0x80, 0x8 ;  /* 0x000000000008781c */ /* 0x004fc80003f0f008 */
[----:B------:R-:W-:-:S04]  /*01e0*/  SEL R2, RZ, 0xffffffff, !P0 ;  /* 0xffffffffff027807 */ /* 0x000fc80004000000 */
[----:B------:R-:W-:Y:S01]  /*01f0*/  ISETP.NE.AND P0, PT, R2, RZ, PT ;  /* 0x000000ff0200720c */ /* 0x000fe20003f05270 */
[----:B------:R-:W-:-:S12]  /*0200*/  IMAD.U32 R2, RZ, RZ, UR5 ;  /* 0x00000005ff027e24 */ /* 0x000fd8000f8e00ff */
[----:B------:R-:W-:Y:S05]  /*0210*/  @!P0 BRA `(.L_x_4) ;  /* 0xfffffffc00dc8947 */ /* 0x000fea000383ffff */
.L_x_3:
[C---:B------:R-:W-:Y:S01]  /*0220*/  VIADD R4, R2.reuse, 0x10 ;  /* 0x0000001002047836 */ /* 0x040fe20000000000 */
[----:B------:R-:W-:Y:S01]  /*0230*/  UMOV UR5, 0x50 ;  /* 0x0000005000057882 */ /* 0x000fe20000000000 */
[----:B------:R-:W-:Y:S01]  /*0240*/  SHF.L.U32 R3, R3, R2, RZ ;  /* 0x0000000203037219 */ /* 0x000fe200000006ff */
[----:B------:R-:W-:Y:S01]  /*0250*/  ULEA UR5, UR6, UR5, 0x18 ;  /* 0x0000000506057291 */ /* 0x000fe2000f8ec0ff */
[----:B------:R-:W-:Y:S01]  /*0260*/  IMAD.SHL.U32 R2, R2, 0x20, RZ ;  /* 0x0000002002027824 */ /* 0x000fe200078e00ff */
[----:B------:R-:W-:-:S04]  /*0270*/  SHF.L.U32 R4, R5, R4, RZ ;  /* 0x0000000405047219 */ /* 0x000fc800000006ff */
[----:B------:R-:W-:-:S05]  /*0280*/  LOP3.LUT R3, R4, R3, RZ, 0xfc, !PT ;  /* 0x0000000304037212 */ /* 0x000fca00078efcff */
[----:B------:R2:W-:Y:S04]  /*0290*/  ATOMS.OR RZ, [UR5], R3 ;  /* 0x00000003ffff798c */ /* 0x0005e8000b000005 */
[----:B------:R2:W-:Y:S01]  /*02a0*/  STS [UR4], R2 ;  /* 0x00000002ff007988 */ /* 0x0005e20008000804 */
[----:B------:R-:W-:Y:S05]  /*02b0*/  BRA `(.L_x_2) ;  /* 0x0000000000107947 */ /* 0x000fea0003800000 */
.L_x_1:
[----:B------:R-:W-:Y:S01]  /*02c0*/  IMAD.MOV.U32 R3, RZ, RZ, -0x1 ;  /* 0xffffffffff037424 */ /* 0x000fe200078e00ff */
[----:B------:R-:W-:-:S04]  /*02d0*/  MOV R2, 0x300 ;  /* 0x0000030000027802 */ /* 0x000fc80000000f00 */
[----:B------:R2:W-:Y:S03]  /*02e0*/  STS [UR4], R3 ;  /* 0x00000003ff007988 */ /* 0x0005e60008000804 */
[----:B-12---:R-:W-:Y:S05]  /*02f0*/  CALL.REL.NOINC `($__internal_1_$__cuda_sm10x_tcgen05_guardrail_trap_phase_invalid_during_alloc) ;  /* 0x00000024006c7944 */ /* 0x006fea0003c00000 */
.L_x_2:
[----:B------:R-:W-:Y:S05]  /*0300*/  WARPSYNC.ALL ;  /* 0x0000000000007948 */ /* 0x000fea0003800000 */
[----:B------:R-:W-:Y:S01]  /*0310*/  NOP ;  /* 0x0000000000007918 */ /* 0x000fe20000000000 */
.L_x_0:
[----:B------:R-:W3:Y:S08]  /*0320*/  S2UR UR4, SR_CgaCtaId ;  /* 0x00000000000479c3 */ /* 0x000ef00000008800 */
[----:B------:R-:W-:Y:S01]  /*0330*/  BAR.SYNC.DEFER_BLOCKING 0x0 ;  /* 0x0000000000007b1d */ /* 0x000fe20000010000 */
[----:B------:R-:W-:-:S05]  /*0340*/  LOP3.LUT R68, R0, 0xff, RZ, 0xc0, !PT ;  /* 0x000000ff00447812 */ /* 0x000fca00078ec0ff */
[----:B------:R-:W-:Y:S02]  /*0350*/  UMOV UR8, 0x400 ;  /* 0x0000040000087882 */ /* 0x000fe40000000000 */
[----:B------:R-:W4:Y:S08]  /*0360*/  LDC R4, c[0x0][0x398] ;  /* 0x0000e600ff047b82 */ /* 0x000f300000000800 */
[----:B------:R-:W5:Y:S01]  /*0370*/  LDC R10, c[0x0][0x3a0] ;  /* 0x0000e800ff0a7b82 */ /* 0x000f620000000800 */
[----:B---3--:R-:W-:-:S07]  /*0380*/  ULEA UR8, UR4, UR8, 0x18 ;  /* 0x0000000804087291 */ /* 0x008fce000f8ec0ff */
[----:B------:R-:W3:Y:S02]  /*0390*/  S2UR UR31, SR_CTAID.Y ;  /* 0x00000000001f79c3 */ /* 0x000ee40000002600 */
[----:B--2---:R-:W2:Y:S06]  /*03a0*/  LDS R3, [UR8] ;  /* 0x00000008ff037984 */ /* 0x004eac0008000800 */
[----:B------:R-:W-:Y:S06]  /*03b0*/  BAR.SYNC.DEFER_BLOCKING 0x0 ;  /* 0x0000000000007b1d */ /* 0x000fec0000010000 */
[----:B------:R-:W-:Y:S05]  /*03c0*/  @P2 BRA `(.L_x_5) ;  /* 0x0000000000182947 */ /* 0x000fea0003800000 */
[----:B------:R-:W-:Y:S01]  /*03d0*/  ELECT P0, URZ, PT ;  /* 0x0000000000ff782f */ /* 0x000fe20003800000 */
[----:B------:R-:W-:Y:S01]  /*03e0*/  IMAD.MOV.U32 R2, RZ, RZ, 0x1 ;  /* 0x00000001ff027424 */ /* 0x000fe200078e00ff */
[----:B------:R-:W-:Y:S01]  /*03f0*/  UMOV UR5, 0x40 ;  /* 0x0000004000057882 */ /* 0x000fe20000000000 */
[----:B------:R-:W-:Y:S01]  /*0400*/  UVIRTCOUNT.DEALLOC.SMPOOL 0x80 ;  /* 0x000000800000784c */ /* 0x000fe20000000000 */
[----:B------:R-:W-:-:S09]  /*0410*/  ULEA UR5, UR4, UR5, 0x18 ;  /* 0x0000000504057291 */ /* 0x000fd2000f8ec0ff */
[----:B------:R5:W-:Y:S03]  /*0420*/  @P0 STS.U8 [UR5], R2 ;  /* 0x00000002ff000988 */ /* 0x000be60008000005 */
.L_x_5:
[----:B------:R-:W5:Y:S01]  /*0430*/  S2UR UR4, SR_CTAID.Z ;  /* 0x00000000000479c3 */ /* 0x000f620000002700 */
[----:B------:R-:W4:Y:S01]  /*0440*/  LDCU UR5, c[0x0][0x370] ;  /* 0x00006e00ff0577ac */ /* 0x000f220008000800 */
[----:B------:R-:W-:Y:S01]  /*0450*/  ISETP.GE.U32.AND P0, PT, R68, 0x20, PT ;  /* 0x000000204400780c */ /* 0x000fe20003f06070 */
[----:B----4-:R-:W-:Y:S01]  /*0460*/  VIADD R4, R4, 0xffffffff ;  /* 0xffffffff04047836 */ /* 0x010fe20000000000 */
[C---:B------:R-:W-:Y:S01]  /*0470*/  ISETP.NE.U32.AND P3, PT, R68.reuse, RZ, PT ;  /* 0x000000ff4400720c */ /* 0x040fe20003f65070 */
[----:B------:R-:W5:Y:S01]  /*0480*/  LDCU UR6, c[0x0][0x374] ;  /* 0x00006e80ff0677ac */ /* 0x000f620008000800 */
[----:B------:R-:W-:Y:S01]  /*0490*/  LEA R11, R68, UR8, 0x2 ;  /* 0x00000008440b7c11 */ /* 0x000fe2000f8e10ff */
[----:B-----5:R-:W-:Y:S01]  /*04a0*/  VIADD R12, R10, 0xffffffff ;  /* 0xffffffff0a0c7836 */ /* 0x020fe20000000000 */
[----:B------:R-:W4:Y:S01]  /*04b0*/  S2UR UR11, SR_CTAID.X ;  /* 0x00000000000b79c3 */ /* 0x000f220000002500 */
[----:B------:R-:W5:Y:S01]  /*04c0*/  LDCU.64 UR14, c[0x0][0x3c0] ;  /* 0x00007800ff0e77ac */ /* 0x000f620008000a00 */
[----:B--2---:R-:W-:Y:S01]  /*04d0*/  R2UR UR27, R3 ;  /* 0x00000000031b72ca */ /* 0x004fe200000e0000 */
[----:B------:R-:W-:Y:S04]  /*04e0*/  BSSY.RECONVERGENT B0, `(.L_x_6) ;  /* 0x0000011000007945 */ /* 0x000fe80003800200 */
[----:B------:R2:W-:Y:S01]  /*04f0*/  @!P0 STS [R11], RZ ;  /* 0x000000ff0b008388 */ /* 0x0005e20000000800 */
[----:B------:R-:W-:-:S03]  /*0500*/  NOP ;  /* 0x0000000000007918 */ /* 0x000fc60000000000 */
[----:B------:R2:W-:Y:S01]  /*0510*/  @!P3 STS [UR8+0x24], R4 ;  /* 0x00002404ff00b988 */ /* 0x0005e20008000808 */
[----:B---3--:R-:W-:-:S03]  /*0520*/  UIMAD UR4, UR4, UR6, UR31 ;  /* 0x00000006040472a4 */ /* 0x008fc6000f8e021f */
[----:B------:R2:W-:Y:S01]  /*0530*/  @!P3 STS [UR8+0x20], R12 ;  /* 0x0000200cff00b988 */ /* 0x0005e20008000808 */
[----:B----4-:R-:W-:-:S04]  /*0540*/  UIMAD UR4, UR4, UR5, UR11 ;  /* 0x00000005040472a4 */ /* 0x010fc8000f8e020b */
[----:B------:R-:W-:-:S04]  /*0550*/  UIMAD UR4, UR4, 0x180, URZ ;  /* 0x00000180040478a4 */ /* 0x000fc8000f8e02ff */
[----:B-----5:R-:W-:-:S04]  /*0560*/  UIADD3 UR6, UP0, UPT, UR4, UR14, URZ ;  /* 0x0000000e04067290 */ /* 0x020fc8000ff1e0ff */
[----:B------:R-:W-:Y:S01]  /*0570*/  ULEA.HI.X.SX32 UR7, UR4, UR15, 0x1, UP0 ;  /* 0x0000000f04077291 */ /* 0x000fe200080f0eff */
[----:B--2---:R-:W-:Y:S11]  /*0580*/  @P3 BRA `(.L_x_7) ;  /* 0x0000000000183947 */ /* 0x004ff60003800000 */
[----:B------:R-:W2:Y:S01]  /*0590*/  LDS R2, [UR8+0x8] ;  /* 0x00000808ff027984 */ /* 0x000ea20008000800 */
[----:B------:R-:W3:Y:S01]  /*05a0*/  LDC.64 R6, c[0x0][0x380] ;  /* 0x0000e000ff067b82 */ /* 0x000ee20000000a00 */
[----:B------:R-:W-:Y:S02]  /*05b0*/  IMAD.MOV.U32 R3, RZ, RZ, 0x70 ;  /* 0x00000070ff037424 */ /* 0x000fe400078e00ff */
[----:B---3--:R3:W-:Y:S03]  /*05c0*/  STS.64 [UR8], R6 ;  /* 0x00000006ff007988 */ /* 0x0087e60008000a08 */
[----:B--2---:R-:W-:-:S05]  /*05d0*/  LOP3.LUT R2, R2, 0x10, R3, 0xd8, !PT ;  /* 0x0000001002027812 */ /* 0x004fca00078ed803 */
[----:B------:R3:W-:Y:S02]  /*05e0*/  STS [UR8+0x8], R2 ;  /* 0x00000802ff007988 */ /* 0x0007e40008000808 */
.L_x_7:
[----:B------:R-:W-:Y:S05]  /*05f0*/  BSYNC.RECONVERGENT B0 ;  /* 0x0000000000007941 */ /* 0x000fea0003800200 */
.L_x_6:
[----:B------:R-:W-:Y:S04]  /*0600*/  BSSY.RECONVERGENT B0, `(.L_x_8) ;  /* 0x000000a000007945 */ /* 0x000fe80003800200 */
[----:B------:R-:W-:Y:S05]  /*0610*/  @P3 BRA `(.L_x_9) ;  /* 0x0000000000203947 */ /* 0x000fea0003800000 */
[----:B---3--:R-:W2:Y:S01]  /*0620*/  LDS R2, [UR8+0x34] ;  /* 0x00003408ff027984 */ /* 0x008ea20008000800 */
[----:B------:R-:W-:Y:S02]  /*0630*/  IMAD.MOV.U32 R3, RZ, RZ, 0x3f000000 ;  /* 0x3f000000ff037424 */ /* 0x000fe400078e00ff */
[----:B------:R-:W-:Y:S01]  /*0640*/  @!P3 IMAD.MOV.U32 R5, RZ, RZ, 0x7f ;  /* 0x0000007fff05b424 */ /* 0x000fe200078e00ff */
[----:B------:R-:W3:Y:S02]  /*0650*/  @!P3 LDS R6, [UR8+0x38] ;  /* 0x00003808ff06b984 */ /* 0x000ee40008000800 */
[----:B--2---:R-:W-:Y:S02]  /*0660*/  LOP3.LUT R2, R2, 0xff000000, R3, 0xb8, !PT ;  /* 0xff00000002027812 */ /* 0x004fe400078eb803 */
[----:B---3--:R-:W-:-:S03]  /*0670*/  @!P3 LOP3.LUT R3, R6, 0xff, R5, 0xb8, !PT ;  /* 0x000000ff0603b812 */ /* 0x008fc600078eb805 */
[----:B------:R2:W-:Y:S04]  /*0680*/  STS [UR8+0x34], R2 ;  /* 0x00003402ff007988 */ /* 0x0005e80008000808 */
[----:B------:R2:W-:Y:S02]  /*0690*/  @!P3 STS [UR8+0x38], R3 ;  /* 0x00003803ff00b988 */ /* 0x0005e40008000808 */
.L_x_9:
[----:B------:R-:W-:Y:S05]  /*06a0*/  BSYNC.RECONVERGENT B0 ;  /* 0x0000000000007941 */ /* 0x000fea0003800200 */
.L_x_8:
[----:B------:R-:W-:Y:S04]  /*06b0*/  BSSY.RECONVERGENT B0, `(.L_x_10) ;  /* 0x000000e000007945 */ /* 0x000fe80003800200 */
[----:B------:R-:W-:Y:S05]  /*06c0*/  @P3 BRA `(.L_x_11) ;  /* 0x0000000000303947 */ /* 0x000fea0003800000 */
[----:B--2---:R-:W2:Y:S01]  /*06d0*/  LDS R3, [UR8+0x34] ;  /* 0x00003408ff037984 */ /* 0x004ea20008000800 */
[----:B------:R-:W4:Y:S03]  /*06e0*/  LDC.64 R8, c[0x0][0x3a8] ;  /* 0x0000ea00ff087b82 */ /* 0x000f260000000a00 */
[----:B---3--:R-:W3:Y:S01]  /*06f0*/  LDS R2, [UR8+0x1c] ;  /* 0x00001c08ff027984 */ /* 0x008ee20008000800 */
[C---:B----4-:R-:W-:Y:S01]  /*0700*/  SHF.L.U64.HI R6, R8.reuse, 0x1, R9 ;  /* 0x0000000108067819 */ /* 0x050fe20000010209 */
[----:B------:R-:W-:-:S03]  /*0710*/  IMAD.SHL.U32 R5, R8, 0x2, RZ ;  /* 0x0000000208057824 */ /* 0x000fc600078e00ff */
[--C-:B------:R-:W-:Y:S02]  /*0720*/  SHF.R.U32.HI R7, RZ, 0x4, R6.reuse ;  /* 0x00000004ff077819 */ /* 0x100fe40000011606 */
[----:B------:R-:W-:-:S05]  /*0730*/  SHF.R.U64 R5, R5, 0x4, R6 ;  /* 0x0000000405057819 */ /* 0x000fca0000001206 */
[----:B------:R4:W-:Y:S01]  /*0740*/  STS [UR8+0xc], R5 ;  /* 0x00000c05ff007988 */ /* 0x0009e20008000808 */
[----:B--2---:R-:W-:Y:S02]  /*0750*/  LOP3.LUT R3, R3, 0x7, RZ, 0xb8, !PT ;  /* 0x0000000703037812 */ /* 0x004fe400078eb8ff */
[----:B---3--:R-:W-:-:S03]  /*0760*/  LOP3.LUT R2, R2, 0xf, R7, 0xb8, !PT ;  /* 0x0000000f02027812 */ /* 0x008fc600078eb807 */
[----:B------:R4:W-:Y:S04]  /*0770*/  STS [UR8+0x34], R3 ;  /* 0x00003403ff007988 */ /* 0x0009e80008000808 */
[----:B------:R4:W-:Y:S02]  /*0780*/  STS [UR8+0x1c], R2 ;  /* 0x00001c02ff007988 */ /* 0x0009e40008000808 */
.L_x_11:
[----:B------:R-:W-:Y:S05]  /*0790*/  BSYNC.RECONVERGENT B0 ;  /* 0x0000000000007941 */ /* 0x000fea0003800200 */
.L_x_10:
[----:B------:R-:W-:Y:S04]  /*07a0*/  BSSY.RECONVERGENT B1, `(.L_x_12) ;  /* 0x000001a000017945 */ /* 0x000fe80003800200 */
[----:B------:R-:W-:Y:S04]  /*07b0*/  BSSY.RELIABLE B0, `(.L_x_13) ;  /* 0x0000015000007945 */ /* 0x000fe80003800100 */
[----:B------:R-:W-:Y:S05]  /*07c0*/  @P3 BRA `(.L_x_14) ;  /* 0x0000000000203947 */ /* 0x000fea0003800000 */
[----:B--234-:R-:W2:Y:S02]  /*07d0*/  LDS R2, [UR8+0x34] ;  /* 0x00003408ff027984 */ /* 0x01cea40008000800 */
[----:B--2---:R-:W-:-:S05]  /*07e0*/  LOP3.LUT R2, R2, 0x38, RZ, 0xb8, !PT ;  /* 0x0000003802027812 */ /* 0x004fca00078eb8ff */
[----:B------:R2:W-:Y:S01]  /*07f0*/  STS [UR8+0x34], R2 ;  /* 0x00003402ff007988 */ /* 0x0005e20008000808 */
[----:B------:R-:W-:Y:S05]  /*0800*/  @P3 BRA `(.L_x_15) ;  /* 0x0000000000203947 */ /* 0x000fea0003800000 */
[----:B--2---:R-:W2:Y:S01]  /*0810*/  LDS R2, [UR8+0x8] ;  /* 0x00000808ff027984 */ /* 0x004ea20008000800 */
[----:B------:R-:W-:-:S05]  /*0820*/  IMAD.MOV.U32 R3, RZ, RZ, 0x780 ;  /* 0x00000780ff037424 */ /* 0x000fca00078e00ff */
[----:B--2---:R-:W-:-:S05]  /*0830*/  LOP3.LUT R2, R2, 0x500, R3, 0xd8, !PT ;  /* 0x0000050002027812 */ /* 0x004fca00078ed803 */
[----:B------:R5:W-:Y:S02]  /*0840*/  STS [UR8+0x8], R2 ;  /* 0x00000802ff007988 */ /* 0x000be40008000808 */
.L_x_14:
[----:B------:R-:W-:Y:S05]  /*0850*/  @P3 BRA `(.L_x_16) ;  /* 0x0000000000283947 */ /* 0x000fea0003800000 */
[----:B--2345:R-:W2:Y:S02]  /*0860*/  LDS R2, [UR8+0x8] ;  /* 0x00000808ff027984 */ /* 0x03cea40008000800 */
[----:B--2---:R-:W-:-:S05]  /*0870*/  LOP3.LUT R2, R2, 0x1800, RZ, 0xb8, !PT ;  /* 0x0000180002027812 */ /* 0x004fca00078eb8ff */
[----:B------:R3:W-:Y:S02]  /*0880*/  STS [UR8+0x8], R2 ;  /* 0x00000802ff007988 */ /* 0x0007e40008000808 */
.L_x_15:
[----:B------:R-:W-:Y:S05]  /*0890*/  @P3 BREAK.RELIABLE B0 ;  /* 0x0000000000003942 */ /* 0x000fea0003800100 */
[----:B------:R-:W-:Y:S05]  /*08a0*/  @P3 BRA `(.L_x_17) ;  /* 0x0000000000243947 */ /* 0x000fea0003800000 */
[----:B------:R-:W4:Y:S01]  /*08b0*/  LDS R3, [UR8+0x8] ;  /* 0x00000808ff037984 */ /* 0x000f220008000800 */
[----:B--23--:R-:W-:-:S05]  /*08c0*/  IMAD.MOV.U32 R2, RZ, RZ, 0x6000 ;  /* 0x00006000ff027424 */ /* 0x00cfca00078e00ff */
[----:B----4-:R-:W-:-:S04]  /*08d0*/  LOP3.LUT R2, R3, 0x6000, R2, 0xd8, !PT ;  /* 0x0000600003027812 */ /* 0x010fc800078ed802 */
[----:B------:R-:W-:-:S05]  /*08e0*/  LOP3.LUT R2, R2, 0x400000, RZ, 0xb8, !PT ;  /* 0x0040000002027812 */ /* 0x000fca00078eb8ff */
[----:B------:R2:W-:Y:S02]  /*08f0*/  STS [UR8+0x8], R2 ;  /* 0x00000802ff007988 */ /* 0x0005e40008000808 */
.L_x_16:
[----:B------:R-:W-:Y:S05]  /*0900*/  BSYNC.RELIABLE B0 ;  /* 0x0000000000007941 */ /* 0x000fea0003800100 */
.L_x_13:
[----:B--2345:R-:W2:Y:S02]  /*0910*/  @!P3 LDS R2, [UR8+0x8] ;  /* 0x00000808ff02b984 */ /* 0x03cea40008000800 */
[----:B--2---:R-:W-:-:S05]  /*0920*/  @!P3 LOP3.LUT R2, R2, 0x8000, RZ, 0xb8, !PT ;  /* 0x000080000202b812 */ /* 0x004fca00078eb8ff */
[----:B------:R4:W-:Y:S02]  /*0930*/  @!P3 STS [UR8+0x8], R2 ;  /* 0x00000802ff00b988 */ /* 0x0009e40008000808 */
.L_x_17:
[----:B------:R-:W-:Y:S05]  /*0940*/  BSYNC.RECONVERGENT B1 ;  /* 0x0000000000017941 */ /* 0x000fea0003800200 */
.L_x_12:
[----:B------:R-:W-:Y:S05]  /*0950*/  WARPSYNC.ALL ;  /* 0x0000000000007948 */ /* 0x000fea0003800000 */
[----:B------:R-:W-:Y:S01]  /*0960*/  NOP ;  /* 0x0000000000007918 */ /* 0x000fe20000000000 */
[----:B------:R-:W-:Y:S05]  /*0970*/  @P0 BRA `(.L_x_18) ;  /* 0x0000000000300947 */ /* 0x000fea0003800000 */
[----:B--234-:R-:W2:Y:S01]  /*0980*/  S2R R2, SR_LANEID ;  /* 0x0000000000027919 */ /* 0x01cea20000000000 */
[----:B------:R-:W-:Y:S05]  /*0990*/  WARPSYNC.ALL ;  /* 0x0000000000007948 */ /* 0x000fea0003800000 */
[----:B------:R-:W-:Y:S01]  /*09a0*/  NOP ;  /* 0x0000000000007918 */ /* 0x000fe20000000000 */
[----:B--2---:R-:W-:-:S05]  /*09b0*/  IMAD.SHL.U32 R5, R2, 0x4, RZ ;  /* 0x0000000402057824 */ /* 0x004fca00078e00ff */
[----:B------:R-:W2:Y:S01]  /*09c0*/  LDS R7, [R5+UR8] ;  /* 0x0000000805077984 */ /* 0x000ea20008000800 */
[----:B------:R-:W-:-:S05]  /*09d0*/  IADD3 R2, P1, PT, R5, UR6, RZ ;  /* 0x0000000605027c10 */ /* 0x000fca000ff3e0ff */
[----:B------:R-:W-:-:S05]  /*09e0*/  IMAD.X R3, RZ, RZ, UR7, P1 ;  /* 0x00000007ff037e24 */ /* 0x000fca00088e06ff */
[----:B--2---:R5:W2:Y:S01]  /*09f0*/  ATOMG.E.EXCH.STRONG.GPU PT, RZ, [R2], R7 ;  /* 0x0000000702ff73a8 */ /* 0x004aa200041ee100 */
[----:B------:R-:W-:-:S04]  /*0a00*/  DEPBAR {5,4,3,2,1,0} ;  /* 0x0000003f0000791a */ /* 0x000fc80000000000 */
[----:B------:R-:W3:Y:S02]  /*0a10*/  CCTL.E.C.LDCU.IV.DEEP [UR6] ;  /* 0x0000000006007540 */ /* 0x000ee40009c08000 */
[----:B---3--:R5:W-:Y:S01]  /*0a20*/  UTMACCTL.IV [UR6] ;  /* 0x00000000060079b9 */ /* 0x008be20008000000 */
[----:B------:R-:W-:Y:S01]  /*0a30*/  NOP ;  /* 0x0000000000007918 */ /* 0x000fe20000000000 */
.L_x_18:
[----:B------:R-:W-:Y:S05]  /*0a40*/  @P0 BRA `(.L_x_19) ;  /* 0x00000000000c0947 */ /* 0x000fea0003800000 */
[----:B------:R0:W-:Y:S01]  /*0a50*/  UTMACMDFLUSH ;  /* 0x00000000000079b7 */ /* 0x0001e20000000000 */
[----:B------:R-:W-:Y:S05]  /*0a60*/  @P0 BRA `(.L_x_19) ;  /* 0x0000000000040947 */ /* 0x000fea0003800000 */
[----:B------:R-:W-:-:S04]  /*0a70*/  DEPBAR.LE SB0, 0x0 ;  /* 0x000080000000791a */ /* 0x000fc80000000000 */
.L_x_19:
[----:B------:R-:W-:Y:S05]  /*0a80*/  WARPSYNC.ALL ;  /* 0x0000000000007948 */ /* 0x000fea0003800000 */
[----:B------:R-:W-:Y:S01]  /*0a90*/  NOP ;  /* 0x0000000000007918 */ /* 0x000fe20000000000 */
[----:B--2---:R-:W-:Y:S06]  /*0aa0*/  BAR.SYNC.DEFER_BLOCKING 0x0 ;  /* 0x0000000000007b1d */ /* 0x004fec0000010000 */
[----:B------:R-:W-:Y:S02]  /*0ab0*/  BSSY.RECONVERGENT B1, `(.L_x_20) ;  /* 0x000000b000017945 */ /* 0x000fe40003800200 */
[----:B------:R-:W-:Y:S06]  /*0ac0*/  BAR.SYNC.DEFER_BLOCKING 0x0 ;  /* 0x0000000000007b1d */ /* 0x000fec0000010000 */
[----:B------:R2:W-:Y:S01]  /*0ad0*/  @!P0 STS [R11], RZ ;  /* 0x000000ff0b008388 */ /* 0x0005e20000000800 */
[----:B------:R-:W-:Y:S01]  /*0ae0*/  NOP ;  /* 0x0000000000007918 */ /* 0x000fe20000000000 */
[----:B------:R-:W-:Y:S05]  /*0af0*/  @P3 BRA `(.L_x_21) ;  /* 0x0000000000183947 */ /* 0x000fea0003800000 */
[----:B---345:R-:W3:Y:S01]  /*0b00*/  LDS R2, [UR8+0x8] ;  /* 0x00000808ff027984 */ /* 0x038ee20008000800 */
[----:B------:R-:W4:Y:S01]  /*0b10*/  LDC.64 R6, c[0x0][0x388] ;  /* 0x0000e200ff067b82 */ /* 0x000f220000000a00 */
[----:B------:R-:W-:Y:S02]  /*0b20*/  IMAD.MOV.U32 R3, RZ, RZ, 0x70 ;  /* 0x00000070ff037424 */ /* 0x000fe400078e00ff */
[----:B----4-:R4:W-:Y:S03]  /*0b30*/  STS.64 [UR8], R6 ;  /* 0x00000006ff007988 */ /* 0x0109e60008000a08 */
[----:B---3--:R-:W-:-:S05]  /*0b40*/  LOP3.LUT R2, R2, 0x10, R3, 0xd8, !PT ;  /* 0x0000001002027812 */ /* 0x008fca00078ed803 */
[----:B------:R4:W-:Y:S02]  /*0b50*/  STS [UR8+0x8], R2 ;  /* 0x00000802ff007988 */ /* 0x0009e40008000808 */
.L_x_21:
[----:B-----5:R-:W-:Y:S05]  /*0b60*/  BSYNC.RECONVERGENT B1 ;  /* 0x0000000000017941 */ /* 0x020fea0003800200 */
.L_x_20:
[----:B------:R-:W-:Y:S04]  /*0b70*/  BSSY.RECONVERGENT B2, `(.L_x_22) ;  /* 0x000000f000027945 */ /* 0x000fe80003800200 */
[----:B------:R-:W-:Y:S04]  /*0b80*/  BSSY.RELIABLE B1, `(.L_x_23) ;  /* 0x000000c000017945 */ /* 0x000fe80003800100 */
[----:B------:R-:W-:Y:S05]  /*0b90*/  @P3 BRA `(.L_x_24) ;  /* 0x0000000000283947 */ /* 0x000fea0003800000 */
[----:B---34-:R-:W3:Y:S01]  /*0ba0*/  LDS R2, [UR8+0x34] ;  /* 0x00003408ff027984 */ /* 0x018ee20008000800 */
[----:B------:R-:W-:Y:S01]  /*0bb0*/  IMAD.MOV.U32 R3, RZ, RZ, 0x3f000000 ;  /* 0x3f000000ff037424 */ /* 0x000fe200078e00ff */
[----:B------:R-:W-:Y:S05]  /*0bc0*/  @P3 BREAK.RELIABLE B1 ;  /* 0x0000000000013942 */ /* 0x000fea0003800100 */
[----:B---3--:R-:W-:-:S05]  /*0bd0*/  LOP3.LUT R2, R2, 0xff000000, R3, 0xb8, !PT ;  /* 0xff00000002027812 */ /* 0x008fca00078eb803 */
[----:B------:R3:W-:Y:S01]  /*0be0*/  STS [UR8+0x34], R2 ;  /* 0x00003402ff007988 */ /* 0x0007e20008000808 */
[----:B------:R-:W-:Y:S05]  /*0bf0*/  @P3 BRA `(.L_x_25) ;  /* 0x0000000000183947 */ /* 0x000fea0003800000 */
[----:B---3--:R-:W3:Y:S01]  /*0c00*/  LDS R2, [UR8+0x38] ;  /* 0x00003808ff027984 */ /* 0x008ee20008000800 */
[----:B------:R-:W-:-:S05]  /*0c10*/  IMAD.MOV.U32 R3, RZ, RZ, 0x7f ;  /* 0x0000007fff037424 */ /* 0x000fca00078e00ff */
[----:B---3--:R-:W-:-:S05]  /*0c20*/  LOP3.LUT R2, R2, 0xff, R3, 0xb8, !PT ;  /* 0x000000ff02027812 */ /* 0x008fca00078eb803 */
[----:B------:R5:W-:Y:S02]  /*0c30*/  STS [UR8+0x38], R2 ;  /* 0x00003802ff007988 */ /* 0x000be40008000808 */
.L_x_24:
[----:B------:R-:W-:Y:S05]  /*0c40*/  BSYNC.RELIABLE B1 ;  /* 0x0000000000017941 */ /* 0x000fea0003800100 */
.L_x_23:
[----:B------:R2:W-:Y:S02]  /*0c50*/  @!P3 STS [UR8+0x20], R12 ;  /* 0x0000200cff00b988 */ /* 0x0005e40008000808 */
.L_x_25:
[----:B------:R-:W-:Y:S05]  /*0c60*/  BSYNC.RECONVERGENT B2 ;  /* 0x0000000000027941 */ /* 0x000fea0003800200 */
.L_x_22:
[----:B------:R-:W-:Y:S05]  /*0c70*/  WARPSYNC.ALL ;  /* 0x0000000000007948 */ /* 0x000fea0003800000 */
[----:B------:R-:W-:Y:S01]  /*0c80*/  NOP ;  /* 0x0000000000007918 */ /* 0x000fe20000000000 */
[----:B------:R-:W2:Y:S01]  /*0c90*/  LDC R5, c[0x0][0x39c] ;  /* 0x0000e700ff057b82 */ /* 0x000ea20000000800 */
[----:B------:R-:W-:Y:S01]  /*0ca0*/  BSSY.RECONVERGENT B2, `(.L_x_26) ;  /* 0x0000010000027945 */ /* 0x000fe20003800200 */
[----:B--2---:R-:W-:-:S05]  /*0cb0*/  VIADD R5, R5, 0xffffffff ;  /* 0xffffffff05057836 */ /* 0x004fca0000000000 */
[----:B------:R2:W-:Y:S01]  /*0cc0*/  @!P3 STS [UR8+0x24], R5 ;  /* 0x00002405ff00b988 */ /* 0x0005e20008000808 */
[----:B------:R-:W-:Y:S05]  /*0cd0*/  @P3 BRA `(.L_x_27) ;  /* 0x0000000000303947 */ /* 0x000fea0003800000 */
[----:B------:R-:W2:Y:S01]  /*0ce0*/  LDS R3, [UR8+0x34] ;  /* 0x00003408ff037984 */ /* 0x000ea20008000800 */
[----:B----4-:R-:W4:Y:S03]  /*0cf0*/  LDC.64 R6, c[0x0][0x3b0] ;  /* 0x0000ec00ff067b82 */ /* 0x010f260000000a00 */
[----:B---3-5:R-:W3:Y:S01]  /*0d00*/  LDS R2, [UR8+0x1c] ;  /* 0x00001c08ff027984 */ /* 0x028ee20008000800 */
        /* <DEDUP_REMOVED lines=9> */
.L_x_27:
[----:B------:R-:W-:Y:S05]  /*0da0*/  BSYNC.RECONVERGENT B2 ;  /* 0x0000000000027941 */ /* 0x000fea0003800200 */
.L_x_26:
[----:B------:R-:W-:Y:S04]  /*0db0*/  BSSY.RECONVERGENT B3, `(.L_x_28) ;  /* 0x000001a000037945 */ /* 0x000fe80003800200 */
[----:B------:R-:W-:Y:S04]  /*0dc0*/  BSSY.RELIABLE B2, `(.L_x_29) ;  /* 0x0000015000027945 */ /* 0x000fe80003800100 */
[----:B------:R-:W-:Y:S05]  /*0dd0*/  @P3 BRA `(.L_x_30) ;  /* 0x0000000000203947 */ /* 0x000fea0003800000 */
[----:B---345:R-:W3:Y:S02]  /*0de0*/  LDS R2, [UR8+0x34] ;  /* 0x00003408ff027984 */ /* 0x038ee40008000800 */
[----:B---3--:R-:W-:-:S05]  /*0df0*/  LOP3.LUT R2, R2, 0x38, RZ, 0xb8, !PT ;  /* 0x0000003802027812 */ /* 0x008fca00078eb8ff */
[----:B------:R3:W-:Y:S01]  /*0e00*/  STS [UR8+0x34], R2 ;  /* 0x00003402ff007988 */ /* 0x0007e20008000808 */
[----:B------:R-:W-:Y:S05]  /*0e10*/  @P3 BRA `(.L_x_31) ;  /* 0x0000000000203947 */ /* 0x000fea0003800000 */
[----:B---3--:R-:W3:Y:S01]  /*0e20*/  LDS R2, [UR8+0x8] ;  /* 0x00000808ff027984 */ /* 0x008ee20008000800 */
[----:B------:R-:W-:-:S05]  /*0e30*/  IMAD.MOV.U32 R3, RZ, RZ, 0x780 ;  /* 0x00000780ff037424 */ /* 0x000fca00078e00ff */
[----:B---3--:R-:W-:-:S05]  /*0e40*/  LOP3.LUT R2, R2, 0x500, R3, 0xd8, !PT ;  /* 0x0000050002027812 */ /* 0x008fca00078ed803 */
[----:B------:R3:W-:Y:S02]  /*0e50*/  STS [UR8+0x8], R2 ;  /* 0x00000802ff007988 */ /* 0x0007e40008000808 */
.L_x_30:
[----:B------:R-:W-:Y:S05]  /*0e60*/  @P3 BRA `(.L_x_32) ;  /* 0x0000000000283947 */ /* 0x000fea0003800000 */
[----:B---345:R-:W3:Y:S02]  /*0e70*/  LDS R2, [UR8+0x8] ;  /* 0x00000808ff027984 */ /* 0x038ee40008000800 */
[----:B---3--:R-:W-:-:S05]  /*0e80*/  LOP3.LUT R2, R2, 0x1800, RZ, 0xb8, !PT ;  /* 0x0000180002027812 */ /* 0x008fca00078eb8ff */
[----:B------:R4:W-:Y:S02]  /*0e90*/  STS [UR8+0x8], R2 ;  /* 0x00000802ff007988 */ /* 0x0009e40008000808 */
.L_x_31:
[----:B------:R-:W-:Y:S05]  /*0ea0*/  @P3 BREAK.RELIABLE B2 ;  /* 0x0000000000023942 */ /* 0x000fea0003800100 */
[----:B------:R-:W-:Y:S05]  /*0eb0*/  @P3 BRA `(.L_x_33) ;  /* 0x0000000000243947 */ /* 0x000fea0003800000 */
[----:B---34-:R-:W3:Y:S01]  /*0ec0*/  LDS R2, [UR8+0x8] ;  /* 0x00000808ff027984 */ /* 0x018ee20008000800 */
[----:B------:R-:W-:-:S05]  /*0ed0*/  IMAD.MOV.U32 R3, RZ, RZ, 0x6000 ;  /* 0x00006000ff037424 */ /* 0x000fca00078e00ff */
[----:B---3--:R-:W-:-:S04]  /*0ee0*/  LOP3.LUT R2, R2, 0x6000, R3, 0xd8, !PT ;  /* 0x0000600002027812 */ /* 0x008fc800078ed803 */
[----:B------:R-:W-:-:S05]  /*0ef0*/  LOP3.LUT R2, R2, 0x400000, RZ, 0xb8, !PT ;  /* 0x0040000002027812 */ /* 0x000fca00078eb8ff */
[----:B------:R3:W-:Y:S02]  /*0f00*/  STS [UR8+0x8], R2 ;  /* 0x00000802ff007988 */ /* 0x0007e40008000808 */
.L_x_32:
[----:B------:R-:W-:Y:S05]  /*0f10*/  BSYNC.RELIABLE B2 ;  /* 0x0000000000027941 */ /* 0x000fea0003800100 */
.L_x_29:
[----:B---345:R-:W3:Y:S02]  /*0f20*/  @!P3 LDS R2, [UR8+0x8] ;  /* 0x00000808ff02b984 */ /* 0x038ee40008000800 */
[----:B---3--:R-:W-:-:S05]  /*0f30*/  @!P3 LOP3.LUT R2, R2, 0x8000, RZ, 0xb8, !PT ;  /* 0x000080000202b812 */ /* 0x008fca00078eb8ff */
[----:B------:R5:W-:Y:S02]  /*0f40*/  @!P3 STS [UR8+0x8], R2 ;  /* 0x00000802ff00b988 */ /* 0x000be40008000808 */
.L_x_33:
[----:B------:R-:W-:Y:S05]  /*0f50*/  BSYNC.RECONVERGENT B3 ;  /* 0x0000000000037941 */ /* 0x000fea0003800200 */
.L_x_28:
[----:B------:R-:W-:Y:S05]  /*0f60*/  WARPSYNC.ALL ;  /* 0x0000000000007948 */ /* 0x000fea0003800000 */
[----:B------:R-:W-:Y:S01]  /*0f70*/  NOP ;  /* 0x0000000000007918 */ /* 0x000fe20000000000 */
[----:B------:R-:W-:-:S04]  /*0f80*/  UIADD3 UR5, UPT, UPT, UR4, 0x80, URZ ;  /* 0x0000008004057890 */ /* 0x000fc8000fffe0ff */
[----:B------:R-:W-:-:S04]  /*0f90*/  UIADD3 UR12, UP0, UPT, UR5, UR14, URZ ;  /* 0x0000000e050c7290 */ /* 0x000fc8000ff1e0ff */
[----:B------:R-:W-:Y:S01]  /*0fa0*/  ULEA.HI.X.SX32 UR13, UR5, UR15, 0x1, UP0 ;  /* 0x0000000f050d7291 */ /* 0x000fe200080f0eff */
[----:B------:R-:W-:Y:S11]  /*0fb0*/  @P0 BRA `(.L_x_34) ;  /* 0x0000000000300947 */ /* 0x000ff60003800000 */
[----:B---345:R-:W3:Y:S01]  /*0fc0*/  S2R R2, SR_LANEID ;  /* 0x0000000000027919 */ /* 0x038ee20000000000 */
[----:B------:R-:W-:Y:S05]  /*0fd0*/  WARPSYNC.ALL ;  /* 0x0000000000007948 */ /* 0x000fea0003800000 */
[----:B------:R-:W-:Y:S01]  /*0fe0*/  NOP ;  /* 0x0000000000007918 */ /* 0x000fe20000000000 */
[----:B---3--:R-:W-:-:S05]  /*0ff0*/  IMAD.SHL.U32 R6, R2, 0x4, RZ ;  /* 0x0000000402067824 */ /* 0x008fca00078e00ff */
[----:B------:R-:W3:Y:S01]  /*1000*/  LDS R7, [R6+UR8] ;  /* 0x0000000806077984 */ /* 0x000ee20008000800 */
[----:B------:R-:W-:-:S05]  /*1010*/  IADD3 R2, P1, PT, R6, UR12, RZ ;  /* 0x0000000c06027c10 */ /* 0x000fca000ff3e0ff */
[----:B------:R-:W-:-:S05]  /*1020*/  IMAD.X R3, RZ, RZ, UR13, P1 ;  /* 0x0000000dff037e24 */ /* 0x000fca00088e06ff */
[----:B---3--:R3:W4:Y:S01]  /*1030*/  ATOMG.E.EXCH.STRONG.GPU PT, RZ, [R2], R7 ;  /* 0x0000000702ff73a8 */ /* 0x00872200041ee100 */
[----:B------:R-:W-:-:S04]  /*1040*/  DEPBAR {5,4,3,2,1,0} ;  /* 0x0000003f0000791a */ /* 0x000fc80000000000 */
[----:B------:R-:W5:Y:S02]  /*1050*/  CCTL.E.C.LDCU.IV.DEEP [UR12] ;  /* 0x000000000c007540 */ /* 0x000f640009c08000 */
[----:B-----5:R3:W-:Y:S01]  /*1060*/  UTMACCTL.IV [UR12] ;  /* 0x000000000c0079b9 */ /* 0x0207e20008000000 */
[----:B------:R-:W-:Y:S01]  /*1070*/  NOP ;  /* 0x0000000000007918 */ /* 0x000fe20000000000 */
.L_x_34:
[----:B------:R-:W-:Y:S05]  /*1080*/  @P0 BRA `(.L_x_35) ;  /* 0x00000000000c0947 */ /* 0x000fea0003800000 */
[----:B------:R0:W-:Y:S01]  /*1090*/  UTMACMDFLUSH ;  /* 0x00000000000079b7 */ /* 0x0001e20000000000 */
[----:B------:R-:W-:Y:S05]  /*10a0*/  @P0 BRA `(.L_x_35) ;  /* 0x0000000000040947 */ /* 0x000fea0003800000 */
[----:B------:R-:W-:-:S04]  /*10b0*/  DEPBAR.LE SB0, 0x0 ;  /* 0x000080000000791a */ /* 0x000fc80000000000 */
.L_x_35:
[----:B------:R-:W-:Y:S05]  /*10c0*/  WARPSYNC.ALL ;  /* 0x0000000000007948 */ /* 0x000fea0003800000 */
[----:B------:R-:W-:Y:S01]  /*10d0*/  NOP ;  /* 0x0000000000007918 */ /* 0x000fe20000000000 */
[----:B----4-:R-:W-:Y:S06]  /*10e0*/  BAR.SYNC.DEFER_BLOCKING 0x0 ;  /* 0x0000000000007b1d */ /* 0x010fec0000010000 */
[----:B------:R-:W-:Y:S02]  /*10f0*/  BSSY.RECONVERGENT B3, `(.L_x_36) ;  /* 0x000000b000037945 */ /* 0x000fe40003800200 */
[----:B------:R-:W-:Y:S06]  /*1100*/  BAR.SYNC.DEFER_BLOCKING 0x0 ;  /* 0x0000000000007b1d */ /* 0x000fec0000010000 */
[----:B------:R4:W-:Y:S01]  /*1110*/  @!P0 STS [R11], RZ ;  /* 0x000000ff0b008388 */ /* 0x0009e20000000800 */
[----:B------:R-:W-:Y:S01]  /*1120*/  NOP ;  /* 0x0000000000007918 */ /* 0x000fe20000000000 */
[----:B------:R-:W-:Y:S05]  /*1130*/  @P3 BRA `(.L_x_37) ;  /* 0x0000000000183947 */ /* 0x000fea0003800000 */
[----:B---3-5:R-:W3:Y:S01]  /*1140*/  LDS R2, [UR8+0x8] ;  /* 0x00000808ff027984 */ /* 0x028ee20008000800 */
[----:B------:R-:W5:Y:S01]  /*1150*/  LDC.64 R6, c[0x0][0x390] ;  /* 0x0000e400ff067b82 */ /* 0x000f620000000a00 */
[----:B------:R-:W-:Y:S02]  /*1160*/  IMAD.MOV.U32 R3, RZ, RZ, 0x70 ;  /* 0x00000070ff037424 */ /* 0x000fe400078e00ff */
[----:B-----5:R5:W-:Y:S03]  /*1170*/  STS.64 [UR8], R6 ;  /* 0x00000006ff007988 */ /* 0x020be60008000a08 */
[----:B---3--:R-:W-:-:S05]  /*1180*/  LOP3.LUT R2, R2, 0x10, R3, 0xd8, !PT ;  /* 0x0000001002027812 */ /* 0x008fca00078ed803 */
[----:B------:R5:W-:Y:S02]  /*1190*/  STS [UR8+0x8], R2 ;  /* 0x00000802ff007988 */ /* 0x000be40008000808 */
.L_x_37:
[----:B---3--:R-:W-:Y:S05]  /*11a0*/  BSYNC.RECONVERGENT B3 ;  /* 0x0000000000037941 */ /* 0x008fea0003800200 */
.L_x_36:
[----:B------:R-:W-:Y:S04]  /*11b0*/  BSSY.RECONVERGENT B4, `(.L_x_38) ;  /* 0x0000011000047945 */ /* 0x000fe80003800200 */
[----:B------:R-:W-:Y:S04]  /*11c0*/  BSSY.RELIABLE B3, `(.L_x_39) ;  /* 0x000000e000037945 */ /* 0x000fe80003800100 */
[----:B------:R-:W-:Y:S05]  /*11d0*/  @P3 BRA `(.L_x_40) ;  /* 0x0000000000243947 */ /* 0x000fea0003800000 */
[----:B-----5:R-:W3:Y:S01]  /*11e0*/  LDS R2, [UR8+0x34] ;  /* 0x00003408ff027984 */ /* 0x020ee20008000800 */
[----:B------:R-:W-:-:S05]  /*11f0*/  IMAD.MOV.U32 R3, RZ, RZ, 0x3f000000 ;  /* 0x3f000000ff037424 */ /* 0x000fca00078e00ff */
[----:B---3--:R-:W-:-:S05]  /*1200*/  LOP3.LUT R2, R2, 0xff000000, R3, 0xb8, !PT ;  /* 0xff00000002027812 */ /* 0x008fca00078eb803 */
[----:B------:R3:W-:Y:S01]  /*1210*/  STS [UR8+0x34], R2 ;  /* 0x00003402ff007988 */ /* 0x0007e20008000808 */
[----:B------:R-:W-:Y:S05]  /*1220*/  @P3 BRA `(.L_x_41) ;  /* 0x00000000001c3947 */ /* 0x000fea0003800000 */
[----:B---3--:R-:W3:Y:S01]  /*1230*/  LDS R2, [UR8+0x38] ;  /* 0x00003808ff027984 */ /* 0x008ee20008000800 */
[----:B------:R-:W-:-:S05]  /*1240*/  IMAD.MOV.U32 R3, RZ, RZ, 0x7f ;  /* 0x0000007fff037424 */ /* 0x000fca00078e00ff */
[----:B---3--:R-:W-:-:S05]  /*1250*/  LOP3.LUT R2, R2, 0xff, R3, 0xb8, !PT ;  /* 0x000000ff02027812 */ /* 0x008fca00078eb803 */
[----:B------:R3:W-:Y:S02]  /*1260*/  STS [UR8+0x38], R2 ;  /* 0x00003802ff007988 */ /* 0x0007e40008000808 */
.L_x_40:
[----:B------:R-:W-:Y:S05]  /*1270*/  @P3 BREAK.RELIABLE B3 ;  /* 0x0000000000033942 */ /* 0x000fea0003800100 */
[----:B------:R-:W-:Y:S05]  /*1280*/  @P3 BRA `(.L_x_42) ;  /* 0x00000000000c3947 */ /* 0x000fea0003800000 */
[----:B------:R2:W-:Y:S02]  /*1290*/  STS [UR8+0x20], R5 ;  /* 0x00002005ff007988 */ /* 0x0005e40008000808 */
.L_x_41:
[----:B------:R-:W-:Y:S05]  /*12a0*/  BSYNC.RELIABLE B3 ;  /* 0x0000000000037941 */ /* 0x000fea0003800100 */
.L_x_39:
[----:B------:R2:W-:Y:S02]  /*12b0*/  @!P3 STS [UR8+0x24], R4 ;  /* 0x00002404ff00b988 */ /* 0x0005e40008000808 */
.L_x_42:
[----:B------:R-:W-:Y:S05]  /*12c0*/  BSYNC.RECONVERGENT B4 ;  /* 0x0000000000047941 */ /* 0x000fea0003800200 */
.L_x_38:
[----:B------:R-:W-:Y:S05]  /*12d0*/  WARPSYNC.ALL ;  /* 0x0000000000007948 */ /* 0x000fea0003800000 */
[----:B------:R-:W-:Y:S01]  /*12e0*/  NOP ;  /* 0x0000000000007918 */ /* 0x000fe20000000000 */
[----:B------:R-:W-:Y:S04]  /*12f0*/  BSSY.RECONVERGENT B4, `(.L_x_43) ;  /* 0x000000e000047945 */ /* 0x000fe80003800200 */
[----:B------:R-:W-:Y:S05]  /*1300*/  @P3 BRA `(.L_x_44) ;  /* 0x0000000000303947 */ /* 0x000fea0003800000 */
[----:B------:R-:W2:Y:S02]  /*1310*/  LDS R3, [UR8+0x34] ;  /* 0x00003408ff037984 */ /* 0x000ea40008000800 */
[----:B--2---:R-:W2:Y:S02]  /*1320*/  LDC.64 R4, c[0x0][0x3b8] ;  /* 0x0000ee00ff047b82 */ /* 0x004ea40000000a00 */
[----:B---3-5:R-:W3:Y:S01]  /*1330*/  LDS R2, [UR8+0x1c] ;  /* 0x00001c08ff027984 */ /* 0x028ee20008000800 */
[C---:B--2---:R-:W-:Y:S01]  /*1340*/  SHF.L.U64.HI R5, R4.reuse, 0x1, R5 ;  /* 0x0000000104057819 */ /* 0x044fe20000010205 */
[----:B------:R-:W-:-:S03]  /*1350*/  IMAD.SHL.U32 R4, R4, 0x2, RZ ;  /* 0x0000000204047824 */ /* 0x000fc600078e00ff */
[--C-:B------:R-:W-:Y:S02]  /*1360*/  SHF.R.U32.HI R7, RZ, 0x4, R5.reuse ;  /* 0x00000004ff077819 */ /* 0x100fe40000011605 */
[----:B------:R-:W-:-:S05]  /*1370*/  SHF.R.U64 R4, R4, 0x4, R5 ;  /* 0x0000000404047819 */ /* 0x000fca0000001205 */
[----:B------:R2:W-:Y:S01]  /*1380*/  STS [UR8+0xc], R4 ;  /* 0x00000c04ff007988 */ /* 0x0005e20008000808 */
[----:B------:R-:W-:Y:S02]  /*1390*/  LOP3.LUT R3, R3, 0x7, RZ, 0xb8, !PT ;  /* 0x0000000703037812 */ /* 0x000fe400078eb8ff */
[----:B---3--:R-:W-:-:S03]  /*13a0*/  LOP3.LUT R2, R2, 0xf, R7, 0xb8, !PT ;  /* 0x0000000f02027812 */ /* 0x008fc600078eb807 */
[----:B------:R2:W-:Y:S04]  /*13b0*/  STS [UR8+0x34], R3 ;  /* 0x00003403ff007988 */ /* 0x0005e80008000808 */
[----:B------:R2:W-:Y:S02]  /*13c0*/  STS [UR8+0x1c], R2 ;  /* 0x00001c02ff007988 */ /* 0x0005e40008000808 */
.L_x_44:
[----:B------:R-:W-:Y:S05]  /*13d0*/  BSYNC.RECONVERGENT B4 ;  /* 0x0000000000047941 */ /* 0x000fea0003800200 */
.L_x_43:
[----:B------:R-:W-:Y:S04]  /*13e0*/  BSSY.RECONVERGENT B5, `(.L_x_45) ;  /* 0x000001a000057945 */ /* 0x000fe80003800200 */
[----:B------:R-:W-:Y:S04]  /*13f0*/  BSSY.RELIABLE B4, `(.L_x_46) ;  /* 0x0000015000047945 */ /* 0x000fe80003800100 */
[----:B------:R-:W-:Y:S05]  /*1400*/  @P3 BRA `(.L_x_47) ;  /* 0x0000000000203947 */ /* 0x000fea0003800000 */
[----:B--23-5:R-:W2:Y:S02]  /*1410*/  LDS R2, [UR8+0x34] ;  /* 0x00003408ff027984 */ /* 0x02cea40008000800 */
[----:B--2---:R-:W-:-:S05]  /*1420*/  LOP3.LUT R2, R2, 0x38, RZ, 0xb8, !PT ;  /* 0x0000003802027812 */ /* 0x004fca00078eb8ff */
[----:B------:R2:W-:Y:S01]  /*1430*/  STS [UR8+0x34], R2 ;  /* 0x00003402ff007988 */ /* 0x0005e20008000808 */
[----:B------:R-:W-:Y:S05]  /*1440*/  @P3 BRA `(.L_x_48) ;  /* 0x0000000000203947 */ /* 0x000fea0003800000 */
[----:B--2---:R-:W2:Y:S01]  /*1450*/  LDS R2, [UR8+0x8] ;  /* 0x00000808ff027984 */ /* 0x004ea20008000800 */
[----:B------:R-:W-:-:S05]  /*1460*/  IMAD.MOV.U32 R3, RZ, RZ, 0x780 ;  /* 0x00000780ff037424 */ /* 0x000fca00078e00ff */
[----:B--2---:R-:W-:-:S05]  /*1470*/  LOP3.LUT R2, R2, 0x500, R3, 0xd8, !PT ;  /* 0x0000050002027812 */ /* 0x004fca00078ed803 */
[----:B------:R2:W-:Y:S02]  /*1480*/  STS [UR8+0x8], R2 ;  /* 0x00000802ff007988 */ /* 0x0005e40008000808 */
.L_x_47:
[----:B------:R-:W-:Y:S05]  /*1490*/  @P3 BRA `(.L_x_49) ;  /* 0x0000000000283947 */ /* 0x000fea0003800000 */
[----:B--23-5:R-:W2:Y:S02]  /*14a0*/  LDS R2, [UR8+0x8] ;  /* 0x00000808ff027984 */ /* 0x02cea40008000800 */
[----:B--2---:R-:W-:-:S05]  /*14b0*/  LOP3.LUT R2, R2, 0x1800, RZ, 0xb8, !PT ;  /* 0x0000180002027812 */ /* 0x004fca00078eb8ff */
[----:B------:R3:W-:Y:S02]  /*14c0*/  STS [UR8+0x8], R2 ;  /* 0x00000802ff007988 */ /* 0x0007e40008000808 */
.L_x_48:
[----:B------:R-:W-:Y:S05]  /*14d0*/  @P3 BREAK.RELIABLE B4 ;  /* 0x0000000000043942 */ /* 0x000fea0003800100 */
[----:B------:R-:W-:Y:S05]  /*14e0*/  @P3 BRA `(.L_x_50) ;  /* 0x0000000000243947 */ /* 0x000fea0003800000 */
[----:B--23--:R-:W2:Y:S01]  /*14f0*/  LDS R2, [UR8+0x8] ;  /* 0x00000808ff027984 */ /* 0x00cea20008000800 */
[----:B------:R-:W-:-:S05]  /*1500*/  IMAD.MOV.U32 R3, RZ, RZ, 0x6000 ;  /* 0x00006000ff037424 */ /* 0x000fca00078e00ff */
[----:B--2---:R-:W-:-:S04]  /*1510*/  LOP3.LUT R2, R2, 0x6000, R3, 0xd8, !PT ;  /* 0x0000600002027812 */ /* 0x004fc800078ed803 */
[----:B------:R-:W-:-:S05]  /*1520*/  LOP3.LUT R2, R2, 0x400000, RZ, 0xb8, !PT ;  /* 0x0040000002027812 */ /* 0x000fca00078eb8ff */
[----:B------:R2:W-:Y:S02]  /*1530*/  STS [UR8+0x8], R2 ;  /* 0x00000802ff007988 */ /* 0x0005e40008000808 */
.L_x_49:
[----:B------:R-:W-:Y:S05]  /*1540*/  BSYNC.RELIABLE B4 ;  /* 0x0000000000047941 */ /* 0x000fea0003800100 */
.L_x_46:
[----:B--23-5:R-:W2:Y:S02]  /*1550*/  @!P3 LDS R2, [UR8+0x8] ;  /* 0x00000808ff02b984 */ /* 0x02cea40008000800 */
[----:B--2---:R-:W-:-:S05]  /*1560*/  @!P3 LOP3.LUT R2, R2, 0x8000, RZ, 0xb8, !PT ;  /* 0x000080000202b812 */ /* 0x004fca00078eb8ff */
[----:B------:R5:W-:Y:S02]  /*1570*/  @!P3 STS [UR8+0x8], R2 ;  /* 0x00000802ff00b988 */ /* 0x000be40008000808 */
.L_x_50:
[----:B------:R-:W-:Y:S05]  /*1580*/  BSYNC.RECONVERGENT B5 ;  /* 0x0000000000057941 */ /* 0x000fea0003800200 */
.L_x_45:
[----:B------:R-:W-:Y:S05]  /*1590*/  WARPSYNC.ALL ;  /* 0x0000000000007948 */ /* 0x000fea0003800000 */
[----:B------:R-:W-:Y:S01]  /*15a0*/  NOP ;  /* 0x0000000000007918 */ /* 0x000fe20000000000 */
[----:B------:R-:W-:-:S04]  /*15b0*/  UIADD3 UR4, UPT, UPT, UR4, 0x100, URZ ;  /* 0x0000010004047890 */ /* 0x000fc8000fffe0ff */
[----:B------:R-:W-:-:S04]  /*15c0*/  UIADD3 UR14, UP0, UPT, UR4, UR14, URZ ;  /* 0x0000000e040e7290 */ /* 0x000fc8000ff1e0ff */
[----:B------:R-:W-:Y:S01]  /*15d0*/  ULEA.HI.X.SX32 UR15, UR4, UR15, 0x1, UP0 ;  /* 0x0000000f040f7291 */ /* 0x000fe200080f0eff */
[----:B------:R-:W-:Y:S11]  /*15e0*/  @P0 BRA `(.L_x_51) ;  /* 0x0000000000300947 */ /* 0x000ff60003800000 */
[----:B--23-5:R-:W2:Y:S01]  /*15f0*/  S2R R2, SR_LANEID ;  /* 0x0000000000027919 */ /* 0x02cea20000000000 */
[----:B------:R-:W-:Y:S05]  /*1600*/  WARPSYNC.ALL ;  /* 0x0000000000007948 */ /* 0x000fea0003800000 */
[----:B------:R-:W-:Y:S01]  /*1610*/  NOP ;  /* 0x0000000000007918 */ /* 0x000fe20000000000 */
[----:B--2---:R-:W-:-:S05]  /*1620*/  IMAD.SHL.U32 R4, R2, 0x4, RZ ;  /* 0x0000000402047824 */ /* 0x004fca00078e00ff */
[----:B------:R-:W2:Y:S01]  /*1630*/  LDS R5, [R4+UR8] ;  /* 0x0000000804057984 */ /* 0x000ea20008000800 */
[----:B------:R-:W-:-:S05]  /*1640*/  IADD3 R2, P1, PT, R4, UR14, RZ ;  /* 0x0000000e04027c10 */ /* 0x000fca000ff3e0ff */
[----:B------:R-:W-:-:S05]  /*1650*/  IMAD.X R3, RZ, RZ, UR15, P1 ;  /* 0x0000000fff037e24 */ /* 0x000fca00088e06ff */
[----:B--2---:R2:W3:Y:S01]  /*1660*/  ATOMG.E.EXCH.STRONG.GPU PT, RZ, [R2], R5 ;  /* 0x0000000502ff73a8 */ /* 0x0044e200041ee100 */
[----:B------:R-:W-:-:S04]  /*1670*/  DEPBAR {5,4,3,2,1,0} ;  /* 0x0000003f0000791a */ /* 0x000fc80000000000 */
[----:B------:R-:W5:Y:S02]  /*1680*/  CCTL.E.C.LDCU.IV.DEEP [UR14] ;  /* 0x000000000e007540 */ /* 0x000f640009c08000 */
[----:B-----5:R2:W-:Y:S01]  /*1690*/  UTMACCTL.IV [UR14] ;  /* 0x000000000e0079b9 */ /* 0x0205e20008000000 */
[----:B------:R-:W-:Y:S01]  /*16a0*/  NOP ;  /* 0x0000000000007918 */ /* 0x000fe20000000000 */
.L_x_51:
[----:B------:R-:W-:Y:S05]  /*16b0*/  @P0 BRA `(.L_x_52) ;  /* 0x00000000000c0947 */ /* 0x000fea0003800000 */
[----:B------:R0:W-:Y:S01]  /*16c0*/  UTMACMDFLUSH ;  /* 0x00000000000079b7 */ /* 0x0001e20000000000 */
[----:B------:R-:W-:Y:S05]  /*16d0*/  @P0 BRA `(.L_x_52) ;  /* 0x0000000000040947 */ /* 0x000fea0003800000 */
[----:B------:R-:W-:-:S04]  /*16e0*/  DEPBAR.LE SB0, 0x0 ;  /* 0x000080000000791a */ /* 0x000fc80000000000 */
.L_x_52:
[----:B------:R-:W-:Y:S05]  /*16f0*/  WARPSYNC.ALL ;  /* 0x0000000000007948 */ /* 0x000fea0003800000 */
[----:B------:R-:W-:Y:S01]  /*1700*/  NOP ;  /* 0x0000000000007918 */ /* 0x000fe20000000000 */
[----:B---3--:R-:W-:Y:S01]  /*1710*/  BAR.SYNC.DEFER_BLOCKING 0x0 ;  /* 0x0000000000007b1d */ /* 0x008fe20000010000 */
[----:B------:R-:W-:Y:S01]  /*1720*/  ISETP.GE.AND P0, PT, R10, 0x1, PT ;  /* 0x000000010a00780c */ /* 0x000fe20003f06270 */
[----:B------:R-:W-:Y:S01]  /*1730*/  USHF.L.U32 UR31, UR31, 0x7, URZ ;  /* 0x000000071f1f7899 */ /* 0x000fe200080006ff */
[----:B--2--5:R-:W-:Y:S01]  /*1740*/  SHF.R.U32.HI R2, RZ, 0x5, R0 ;  /* 0x00000005ff027819 */ /* 0x024fe20000011600 */
[----:B------:R-:W-:-:S02]  /*1750*/  USHF.L.U32 UR11, UR11, 0x7, URZ ;  /* 0x000000070b0b7899 */ /* 0x000fc400080006ff */
[----:B------:R-:W-:Y:S01]  /*1760*/  VOTEU.ALL UP0, P3 ;  /* 0x0000000000ff7886 */ /* 0x000fe20001800000 */
[----:B------:R-:W-:Y:S01]  /*1770*/  UMOV UR4, 0x1 ;  /* 0x0000000100047882 */ /* 0x000fe20000000000 */
[----:B------:R-:W-:Y:S01]  /*1780*/  VOTEU.ALL UP1, P3 ;  /* 0x0000000000ff7886 */ /* 0x000fe20001820000 */
[----:B------:R-:W-:Y:S02]  /*1790*/  R2UR UR24, R2 ;  /* 0x00000000021872ca */ /* 0x000fe400000e0000 */
[----:B------:R-:W-:-:S04]  /*17a0*/  @!UP0 UIADD3 UR16, UPT, UPT, -UR4, 0x100000, URZ ;  /* 0x0010000004108890 */ /* 0x000fc8000fffe1ff */
[----:B------:R-:W-:Y:S02]  /*17b0*/  @!UP0 USHF.L.U32 UR17, UR16, 0xb, URZ ;  /* 0x0000000b10118899 */ /* 0x000fe400080006ff */
[----:B------:R-:W-:Y:S02]  /*17c0*/  @!UP0 USHF.L.U32 UR16, UR16, 0x1, URZ ;  /* 0x0000000110108899 */ /* 0x000fe400080006ff */
[----:B------:R-:W-:-:S04]  /*17d0*/  @!UP0 UIADD3 UR4, UPT, UPT, -UR4, 0x100000, URZ ;  /* 0x0010000004048890 */ /* 0x000fc8000fffe1ff */
[----:B------:R-:W-:Y:S02]  /*17e0*/  @!UP0 USHF.L.U32 UR5, UR4, 0xb, URZ ;  /* 0x0000000b04058899 */ /* 0x000fe400080006ff */
[----:B------:R-:W-:Y:S01]  /*17f0*/  @!UP0 USHF.L.U32 UR4, UR4, 0x1, URZ ;  /* 0x0000000104048899 */ /* 0x000fe200080006ff */
[----:B------:R-:W-:Y:S01]  /*1800*/  VOTEU.ALL UP0, P3 ;  /* 0x0000000000ff7886 */ /* 0x000fe20001800000 */
[----:B------:R-:W2:Y:S04]  /*1810*/  FENCE.VIEW.ASYNC.S ;  /* 0x00000000000073c6 */ /* 0x000ea80000000000 */
[----:B--2---:R2:W3:Y:S06]  /*1820*/  @!UP0 SYNCS.EXCH.64 URZ, [UR8+0x8000], UR16 ;  /* 0x0080001008ff85b2 */ /* 0x0044ec0008000100 */
[----:B------:R2:W5:Y:S01]  /*1830*/  @!UP1 SYNCS.EXCH.64 URZ, [UR8+0x8010], UR4 ;  /* 0x0080100408ff95b2 */ /* 0x0005620008000100 */
[----:B------:R-:W-:Y:S05]  /*1840*/  @!P0 BRA `(.L_x_53) ;  /* 0x0000000400f08947 */ /* 0x000fea0003800000 */
[----:B---3-5:R-:W-:Y:S01]  /*1850*/  BAR.SYNC.DEFER_BLOCKING 0x0 ;  /* 0x0000000000007b1d */ /* 0x028fe20000010000 */
[----:B------:R-:W-:Y:S01]  /*1860*/  @!P3 IMAD.MOV.U32 R2, RZ, RZ, 0x8000 ;  /* 0x00008000ff02b424 */ /* 0x000fe200078e00ff */
[----:B------:R-:W-:Y:S02]  /*1870*/  ELECT P1, URZ, PT ;  /* 0x0000000000ff782f */ /* 0x000fe40003820000 */
[----:B------:R-:W-:Y:S02]  /*1880*/  ELECT P0, URZ, PT ;  /* 0x0000000000ff782f */ /* 0x000fe40003800000 */
[C---:B------:R-:W-:Y:S01]  /*1890*/  ISETP.LT.U32.AND P1, PT, R68.reuse, 0x20, P1 ;  /* 0x000000204400780c */ /* 0x040fe20000f21070 */
[----:B------:R-:W-:Y:S01]  /*18a0*/  UIADD3 UR28, UPT, UPT, UR8, 0x4000, URZ ;  /* 0x00004000081c7890 */ /* 0x000fe2000fffe0ff */
[----:B------:R-:W-:Y:S01]  /*18b0*/  ISETP.LT.U32.AND P0, PT, R68, 0x20, P0 ;  /* 0x000000204400780c */ /* 0x000fe20000701070 */
[----:B--2---:R-:W-:Y:S02]  /*18c0*/  USHF.R.U32.HI UR16, URZ, 0x4, UR8 ;  /* 0x00000004ff107899 */ /* 0x004fe40008011608 */
[----:B------:R-:W-:-:S02]  /*18d0*/  USHF.R.U32.HI UR18, URZ, 0x4, UR28 ;  /* 0x00000004ff127899 */ /* 0x000fc4000801161c */
[----:B------:R-:W-:Y:S02]  /*18e0*/  USGXT.U32 UR16, UR16, 0xe ;  /* 0x0000000e1010789a */ /* 0x000fe40008000000 */
[----:B------:R-:W-:Y:S01]  /*18f0*/  USGXT.U32 UR18, UR18, 0xe ;  /* 0x0000000e1212789a */ /* 0x000fe20008000000 */
[----:B------:R-:W-:Y:S01]  /*1900*/  UMOV UR4, URZ ;  /* 0x000000ff00047c82 */ /* 0x000fe20008000000 */
[----:B------:R-:W-:Y:S02]  /*1910*/  UMOV UR17, 0x40004040 ;  /* 0x4000404000117882 */ /* 0x000fe40000000000 */
[----:B------:R-:W-:Y:S01]  /*1920*/  VOTEU.ANY UP0, P1 ;  /* 0x0000000000ff7886 */ /* 0x000fe20000800100 */
[----:B------:R-:W-:Y:S01]  /*1930*/  VOTEU.ANY UP2, P1 ;  /* 0x0000000000ff7886 */ /* 0x000fe20000840100 */
[----:B------:R-:W-:Y:S01]  /*1940*/  VOTEU.ANY UP1, P0 ;  /* 0x0000000000ff7886 */ /* 0x000fe20000020100 */
[----:B------:R-:W-:Y:S01]  /*1950*/  VOTEU.ANY UP3, P0 ;  /* 0x0000000000ff7886 */ /* 0x000fe20000060100 */
[----:B------:R-:W-:Y:S01]  /*1960*/  UMOV UR19, 0x40004040 ;  /* 0x4000404000137882 */ /* 0x000fe20000000000 */
[----:B------:R2:W-:Y:S01]  /*1970*/  @!P3 SYNCS.ARRIVE.TRANS64 RZ, [UR8+0x8000], R2 ;  /* 0x00800002ffffb9a7 */ /* 0x0005e20008000008 */
[----:B------:R3:W-:Y:S06]  /*1980*/  MEMBAR.ALL.CTA ;  /* 0x0000000000007992 */ /* 0x0007ec0000008000 */
[----:B---3--:R-:W3:Y:S01]  /*1990*/  FENCE.VIEW.ASYNC.S ;  /* 0x00000000000073c6 */ /* 0x008ee20000000000 */
[----:B------:R-:W-:Y:S01]  /*19a0*/  @UP0 UIADD3 UR9, UPT, UPT, UR8, 0x8000, URZ ;  /* 0x0000800008090890 */ /* 0x000fe2000fffe0ff */
[----:B------:R-:W-:Y:S01]  /*19b0*/  @UP0 UMOV UR10, URZ ;  /* 0x000000ff000a0c82 */ /* 0x000fe20008000000 */
[----:B------:R-:W-:Y:S01]  /*19c0*/  @UP1 UIADD3 UR29, UPT, UPT, UR8, 0x8000, URZ ;  /* 0x00008000081d1890 */ /* 0x000fe2000fffe0ff */
[----:B------:R-:W-:Y:S01]  /*19d0*/  @UP1 UMOV UR30, URZ ;  /* 0x000000ff001e1c82 */ /* 0x000fe20008000000 */
[----:B------:R-:W-:-:S02]  /*19e0*/  UIADD3 UR22, UP0, UPT, UR16, 0x2, URZ ;  /* 0x0000000210167890 */ /* 0x000fc4000ff1e0ff */
[----:B------:R-:W-:Y:S02]  /*19f0*/  UIADD3 UR20, UP1, UPT, UR18, 0x2, URZ ;  /* 0x0000000212147890 */ /* 0x000fe4000ff3e0ff */
[----:B------:R-:W-:Y:S02]  /*1a00*/  UIADD3.X UR23, UPT, UPT, UR4, 0x40004040, URZ, UP0, !UPT ;  /* 0x4000404004177890 */ /* 0x000fe400087fe4ff */
[----:B------:R-:W-:Y:S02]  /*1a10*/  UIADD3.X UR21, UPT, UPT, UR4, 0x40004040, URZ, UP1, !UPT ;  /* 0x4000404004157890 */ /* 0x000fe40008ffe4ff */
[----:B------:R-:W-:Y:S02]  /*1a20*/  UIADD3.64 UR32, UPT, UPT, UR22, 0x2, URZ ;  /* 0x0000000216207897 */ /* 0x000fe4000fffe0ff */
[----:B------:R-:W-:Y:S02]  /*1a30*/  UIADD3.64 UR36, UPT, UPT, UR22, 0x4, URZ ;  /* 0x0000000416247897 */ /* 0x000fe4000fffe0ff */
[----:B------:R-:W-:-:S02]  /*1a40*/  UIADD3.64 UR34, UPT, UPT, UR20, 0x2, URZ ;  /* 0x0000000214227897 */ /* 0x000fc4000fffe0ff */
[----:B------:R-:W-:Y:S02]  /*1a50*/  UIADD3.64 UR38, UPT, UPT, UR20, 0x4, URZ ;  /* 0x0000000414267897 */ /* 0x000fe4000fffe0ff */
[----:B------:R-:W-:Y:S01]  /*1a60*/  UISETP.NE.U32.AND UP0, UPT, UR24, URZ, UPT ;  /* 0x000000ff1800728c */ /* 0x000fe2000bf05070 */
[----:B---3--:R-:W-:Y:S06]  /*1a70*/  BAR.SYNC.DEFER_BLOCKING 0x0 ;  /* 0x0000000000007b1d */ /* 0x008fec0000010000 */
[----:B------:R2:W-:Y:S02]  /*1a80*/  @UP2 UTMALDG.2D [UR8], [UR6] ;  /* 0x00000008060025b4 */ /* 0x0005e40008008000 */
[----:B------:R-:W-:Y:S06]  /*1a90*/  BAR.SYNC.DEFER_BLOCKING 0x0 ;  /* 0x0000000000007b1d */ /* 0x000fec0000010000 */
[----:B------:R2:W-:Y:S02]  /*1aa0*/  @UP3 UTMALDG.2D [UR28], [UR12] ;  /* 0x0000001c0c0035b4 */ /* 0x0005e40008008000 */
[----:B------:R-:W-:Y:S06]  /*1ab0*/  BAR.SYNC.DEFER_BLOCKING 0x0 ;  /* 0x0000000000007b1d */ /* 0x000fec0000010000 */
[----:B------:R-:W3:Y:S02]  /*1ac0*/  SYNCS.PHASECHK.TRANS64.TRYWAIT P0, [UR8+0x8000], RZ ;  /* 0x008000ffff0075a7 */ /* 0x000ee40008001108 */
[----:B--23--:R-:W-:Y:S05]  /*1ad0*/  @!P0 BRA `(.L_x_54) ;  /* 0x0000000c00388947 */ /* 0x00cfea0003800000 */
.L_x_66:
[----:B------:R-:W-:Y:S05]  /*1ae0*/  BRA.U UP0, `(.L_x_55) ;  /* 0x0000000100347547 */ /* 0x000fea000b800000 */
[----:B------:R-:W-:Y:S01]  /*1af0*/  UMOV UR4, 0x0 ;  /* 0x0000000000047882 */ /* 0x000fe20000000000 */
[----:B------:R-:W-:Y:S01]  /*1b00*/  UMOV UR5, 0x8200490 ;  /* 0x0820049000057882 */ /* 0x000fe20000000000 */
[----:B------:R-:W-:Y:S01]  /*1b10*/  UMOV UR28, 0x0 ;  /* 0x00000000001c7882 */ /* 0x000fe20000000000 */
[----:B------:R-:W-:Y:S01]  /*1b20*/  UMOV UR29, 0x8200490 ;  /* 0x08200490001d7882 */ /* 0x000fe20000000000 */
[----:B------:R-:W-:Y:S01]  /*1b30*/  UMOV UR40, 0x0 ;  /* 0x0000000000287882 */ /* 0x000fe20000000000 */
[----:B------:R-:W-:Y:S01]  /*1b40*/  UMOV UR41, 0x8200490 ;  /* 0x0820049000297882 */ /* 0x000fe20000000000 */
[----:B------:R2:W-:Y:S01]  /*1b50*/  UTCHMMA gdesc[UR16], gdesc[UR18], tmem[UR27], tmem[UR4], idesc[UR5], !UPT ;  /* 0x00ff0412100075ea */ /* 0x0005e2000f80001b */
[----:B------:R-:W-:Y:S01]  /*1b60*/  UMOV UR42, 0x0 ;  /* 0x00000000002a7882 */ /* 0x000fe20000000000 */
[----:B------:R-:W-:Y:S01]  /*1b70*/  UMOV UR43, 0x8200490 ;  /* 0x08200490002b7882 */ /* 0x000fe20000000000 */
[----:B------:R2:W-:Y:S01]  /*1b80*/  UTCHMMA gdesc[UR22], gdesc[UR20], tmem[UR27], tmem[UR28], idesc[UR29], UPT ;  /* 0x00ff1c14160075ea */ /* 0x0005e2000b80001b */
[----:B------:R2:W-:Y:S01]  /*1b90*/  UTCHMMA gdesc[UR32], gdesc[UR34], tmem[UR27], tmem[UR40], idesc[UR41], UPT ;  /* 0x00ff2822200075ea */ /* 0x0005e2000b80001b */
[----:B------:R2:W-:Y:S01]  /*1ba0*/  UTCHMMA gdesc[UR36], gdesc[UR38], tmem[UR27], tmem[UR42], idesc[UR43], UPT ;  /* 0x00ff2a26240075ea */ /* 0x0005e2000b80001b */
[----:B------:R-:W-:Y:S01]  /*1bb0*/  NOP ;  /* 0x0000000000007918 */ /* 0x000fe20000000000 */
.L_x_55:
[----:B------:R-:W-:Y:S01]  /*1bc0*/  ELECT P0, URZ, PT ;  /* 0x0000000000ff782f */ /* 0x000fe20003800000 */
[----:B--2---:R-:W-:-:S03]  /*1bd0*/  UIADD3 UR4, UPT, UPT, UR8, 0x8010, URZ ;  /* 0x0000801008047890 */ /* 0x004fc6000fffe0ff */
[----:B------:R-:W-:Y:S01]  /*1be0*/  ISETP.LT.U32.AND P0, PT, R68, 0x20, P0 ;  /* 0x000000204400780c */ /* 0x000fe20000701070 */
[----:B------:R-:W-:-:S12]  /*1bf0*/  UMOV UR5, URZ ;  /* 0x000000ff00057c82 */ /* 0x000fd80008000000 */
[----:B------:R-:W-:Y:S01]  /*1c00*/  VOTEU.ANY UP0, P0 ;  /* 0x0000000000ff7886 */ /* 0x000fe20000000100 */
[----:B------:R-:W-:Y:S01]  /*1c10*/  VOTEU.ANY UP1, P0 ;  /* 0x0000000000ff7886 */ /* 0x000fe20000020100 */
[----:B------:R-:W-:-:S03]  /*1c20*/  ISETP.GE.U32.AND P0, PT, R10, 0x41, PT ;  /* 0x000000410a00780c */ /* 0x000fc60003f06070 */
[----:B------:R-:W-:Y:S02]  /*1c30*/  @UP0 UMOV UR9, UR4 ;  /* 0x0000000400090c82 */ /* 0x000fe40008000000 */
[----:B------:R2:W-:Y:S01]  /*1c40*/  @UP1 UTCBAR [UR9], URZ ;  /* 0x000000ff090013e9 */ /* 0x0005e200080000ff */
[----:B------:R-:W-:Y:S06]  /*1c50*/  BAR.SYNC.DEFER_BLOCKING 0x0 ;  /* 0x0000000000007b1d */ /* 0x000fec0000010000 */
[----:B------:R-:W3:Y:S02]  /*1c60*/  SYNCS.PHASECHK.TRANS64.TRYWAIT P1, [UR8+0x8010], RZ ;  /* 0x008010ffff0075a7 */ /* 0x000ee40008021108 */
[----:B--23--:R-:W-:Y:S05]  /*1c70*/  @!P1 BRA `(.L_x_56) ;  /* 0x0000000800dc9947 */ /* 0x00cfea0003800000 */
.L_x_67:
[----:B------:R-:W-:Y:S05]  /*1c80*/  @!P0 BRA `(.L_x_53) ;  /* 0x0000000000e08947 */ /* 0x000fea0003800000 */
[----:B------:R-:W-:Y:S01]  /*1c90*/  IMAD.MOV.U32 R2, RZ, RZ, 0x1 ;  /* 0x00000001ff027424 */ /* 0x000fe200078e00ff */
[----:B------:R-:W2:Y:S01]  /*1ca0*/  LDCU UR25, c[0x0][0x3a0] ;  /* 0x00007400ff1977ac */ /* 0x000ea20008000800 */
[----:B------:R-:W-:-:S05]  /*1cb0*/  UMOV UR10, 0x40 ;  /* 0x00000040000a7882 */ /* 0x000fca0000000000 */
.L_x_60:
[----:B------:R-:W-:Y:S01]  /*1cc0*/  BAR.SYNC.DEFER_BLOCKING 0x0 ;  /* 0x0000000000007b1d */ /* 0x000fe20000010000 */
[----:B------:R-:W-:Y:S01]  /*1cd0*/  @!P3 IMAD.MOV.U32 R3, RZ, RZ, 0x8000 ;  /* 0x00008000ff03b424 */ /* 0x000fe200078e00ff */
[----:B------:R-:W-:Y:S02]  /*1ce0*/  ELECT P1, URZ, PT ;  /* 0x0000000000ff782f */ /* 0x000fe40003820000 */
[----:B------:R-:W-:Y:S02]  /*1cf0*/  ELECT P0, URZ, PT ;  /* 0x0000000000ff782f */ /* 0x000fe40003800000 */
[C---:B------:R-:W-:Y:S01]  /*1d00*/  ISETP.LT.U32.AND P1, PT, R68.reuse, 0x20, P1 ;  /* 0x000000204400780c */ /* 0x040fe20000f21070 */
[----:B------:R-:W-:Y:S01]  /*1d10*/  UMOV UR30, UR10 ;  /* 0x0000000a001e7c82 */ /* 0x000fe20008000000 */
[----:B------:R-:W-:-:S11]  /*1d20*/  ISETP.LT.U32.AND P0, PT, R68, 0x20, P0 ;  /* 0x000000204400780c */ /* 0x000fd60000701070 */
[----:B------:R-:W-:Y:S02]  /*1d30*/  VOTEU.ANY UP0, P1 ;  /* 0x0000000000ff7886 */ /* 0x000fe40000800100 */
[----:B------:R-:W-:Y:S01]  /*1d40*/  VOTEU.ANY UP1, P0 ;  /* 0x0000000000ff7886 */ /* 0x000fe20000020100 */
[----:B------:R3:W-:Y:S01]  /*1d50*/  @!P3 SYNCS.ARRIVE.TRANS64 RZ, [UR8+0x8000], R3 ;  /* 0x00800003ffffb9a7 */ /* 0x0007e20008000008 */
[----:B------:R5:W-:Y:S06]  /*1d60*/  MEMBAR.ALL.CTA ;  /* 0x0000000000007992 */ /* 0x000bec0000008000 */
[----:B-----5:R-:W5:Y:S01]  /*1d70*/  FENCE.VIEW.ASYNC.S ;  /* 0x00000000000073c6 */ /* 0x020f620000000000 */
[----:B------:R-:W-:Y:S01]  /*1d80*/  @UP0 UIADD3 UR9, UPT, UPT, UR8, 0x8000, URZ ;  /* 0x0000800008090890 */ /* 0x000fe2000fffe0ff */
[----:B-----5:R-:W-:Y:S01]  /*1d90*/  VOTEU.ANY UP0, P1 ;  /* 0x0000000000ff7886 */ /* 0x020fe20000800100 */
[----:B------:R-:W-:-:S02]  /*1da0*/  @UP1 UIADD3 UR28, UPT, UPT, UR8, 0x4000, URZ ;  /* 0x00004000081c1890 */ /* 0x000fc4000fffe0ff */
[----:B------:R-:W-:Y:S01]  /*1db0*/  @UP1 UIADD3 UR29, UPT, UPT, UR8, 0x8000, URZ ;  /* 0x00008000081d1890 */ /* 0x000fe2000fffe0ff */
[----:B---3--:R-:W-:Y:S01]  /*1dc0*/  IMAD.U32 R3, R2, -0x80000000, RZ ;  /* 0x8000000002037824 */ /* 0x008fe200078e00ff */
[----:B------:R-:W-:Y:S01]  /*1dd0*/  VOTEU.ANY UP1, P0 ;  /* 0x0000000000ff7886 */ /* 0x000fe20000020100 */
[----:B------:R-:W-:Y:S06]  /*1de0*/  BAR.SYNC.DEFER_BLOCKING 0x0 ;  /* 0x0000000000007b1d */ /* 0x000fec0000010000 */
[----:B------:R3:W-:Y:S01]  /*1df0*/  @UP0 UTMALDG.2D [UR8], [UR6] ;  /* 0x00000008060005b4 */ /* 0x0007e20008008000 */
[----:B------:R-:W-:Y:S01]  /*1e00*/  UISETP.NE.U32.AND UP0, UPT, UR24, URZ, UPT ;  /* 0x000000ff1800728c */ /* 0x000fe2000bf05070 */
[----:B------:R-:W-:Y:S06]  /*1e10*/  BAR.SYNC.DEFER_BLOCKING 0x0 ;  /* 0x0000000000007b1d */ /* 0x000fec0000010000 */
[----:B------:R3:W-:Y:S02]  /*1e20*/  @UP1 UTMALDG.2D [UR28], [UR12] ;  /* 0x0000001c0c0015b4 */ /* 0x0007e40008008000 */
[----:B------:R-:W-:Y:S06]  /*1e30*/  BAR.SYNC.DEFER_BLOCKING 0x0 ;  /* 0x0000000000007b1d */ /* 0x000fec0000010000 */
[----:B------:R-:W5:Y:S02]  /*1e40*/  SYNCS.PHASECHK.TRANS64.TRYWAIT P0, [UR8+0x8000], R3 ;  /* 0x00800003ff0075a7 */ /* 0x000f640008001108 */
[----:B---3-5:R-:W-:Y:S05]  /*1e50*/  @!P0 BRA `(.L_x_57) ;  /* 0x0000000800708947 */ /* 0x028fea0003800000 */
.L_x_68:
[----:B------:R-:W-:Y:S05]  /*1e60*/  BRA.U UP0, `(.L_x_58) ;  /* 0x0000000100347547 */ /* 0x000fea000b800000 */
[----:B------:R-:W-:Y:S01]  /*1e70*/  UMOV UR28, 0x0 ;  /* 0x00000000001c7882 */ /* 0x000fe20000000000 */
[----:B------:R-:W-:Y:S01]  /*1e80*/  UMOV UR29, 0x8200490 ;  /* 0x08200490001d7882 */ /* 0x000fe20000000000 */
[----:B------:R-:W-:Y:S01]  /*1e90*/  UMOV UR40, 0x0 ;  /* 0x0000000000287882 */ /* 0x000fe20000000000 */
[----:B------:R-:W-:Y:S01]  /*1ea0*/  UMOV UR41, 0x8200490 ;  /* 0x0820049000297882 */ /* 0x000fe20000000000 */
[----:B------:R-:W-:Y:S01]  /*1eb0*/  UMOV UR42, 0x0 ;  /* 0x00000000002a7882 */ /* 0x000fe20000000000 */
[----:B------:R-:W-:Y:S01]  /*1ec0*/  UMOV UR43, 0x8200490 ;  /* 0x08200490002b7882 */ /* 0x000fe20000000000 */
[----:B------:R3:W-:Y:S01]  /*1ed0*/  UTCHMMA gdesc[UR16], gdesc[UR18], tmem[UR27], tmem[UR28], idesc[UR29], UPT ;  /* 0x00ff1c12100075ea */ /* 0x0007e2000b80001b */
[----:B------:R-:W-:Y:S01]  /*1ee0*/  UMOV UR44, 0x0 ;  /* 0x00000000002c7882 */ /* 0x000fe20000000000 */
[----:B------:R-:W-:Y:S01]  /*1ef0*/  UMOV UR45, 0x8200490 ;  /* 0x08200490002d7882 */ /* 0x000fe20000000000 */
[----:B------:R3:W-:Y:S01]  /*1f00*/  UTCHMMA gdesc[UR22], gdesc[UR20], tmem[UR27], tmem[UR40], idesc[UR41], UPT ;  /* 0x00ff2814160075ea */ /* 0x0007e2000b80001b */
[----:B------:R3:W-:Y:S01]  /*1f10*/  UTCHMMA gdesc[UR32], gdesc[UR34], tmem[UR27], tmem[UR42], idesc[UR43], UPT ;  /* 0x00ff2a22200075ea */ /* 0x0007e2000b80001b */
[----:B------:R3:W-:Y:S01]  /*1f20*/  UTCHMMA gdesc[UR36], gdesc[UR38], tmem[UR27], tmem[UR44], idesc[UR45], UPT ;  /* 0x00ff2c26240075ea */ /* 0x0007e2000b80001b */
[----:B------:R-:W-:Y:S01]  /*1f30*/  NOP ;  /* 0x0000000000007918 */ /* 0x000fe20000000000 */
.L_x_58:
[----:B------:R-:W-:-:S04]  /*1f40*/  ELECT P0, URZ, PT ;  /* 0x0000000000ff782f */ /* 0x000fc80003800000 */
[----:B------:R-:W-:-:S13]  /*1f50*/  ISETP.LT.U32.AND P0, PT, R68, 0x20, P0 ;  /* 0x000000204400780c */ /* 0x000fda0000701070 */
[----:B------:R-:W-:Y:S01]  /*1f60*/  VOTEU.ANY UP0, P0 ;  /* 0x0000000000ff7886 */ /* 0x000fe20000000100 */
[----:B------:R-:W-:-:S04]  /*1f70*/  VOTEU.ANY UP1, P0 ;  /* 0x0000000000ff7886 */ /* 0x000fc80000020100 */
[----:B------:R-:W-:Y:S02]  /*1f80*/  @UP0 UMOV UR9, UR4 ;  /* 0x0000000400090c82 */ /* 0x000fe40008000000 */
[----:B------:R5:W-:Y:S01]  /*1f90*/  @UP1 UTCBAR [UR9], URZ ;  /* 0x000000ff090013e9 */ /* 0x000be200080000ff */
[----:B------:R-:W-:Y:S06]  /*1fa0*/  BAR.SYNC.DEFER_BLOCKING 0x0 ;  /* 0x0000000000007b1d */ /* 0x000fec0000010000 */
[----:B------:R-:W3:Y:S02]  /*1fb0*/  SYNCS.PHASECHK.TRANS64.TRYWAIT P0, [UR8+0x8010], R3 ;  /* 0x00801003ff0075a7 */ /* 0x000ee40008001108 */
[----:B---3-5:R-:W-:Y:S05]  /*1fc0*/  @!P0 BRA `(.L_x_59) ;  /* 0x0000000800208947 */ /* 0x028fea0003800000 */
.L_x_69:
[----:B------:R-:W-:Y:S01]  /*1fd0*/  UIADD3 UR10, UPT, UPT, UR10, 0x40, URZ ;  /* 0x000000400a0a7890 */ /* 0x000fe2000fffe0ff */
[----:B------:R-:W-:-:S03]  /*1fe0*/  LOP3.LUT R2, R2, 0x1, RZ, 0x3c, !PT ;  /* 0x0000000102027812 */ /* 0x000fc600078e3cff */
[----:B--2---:R-:W-:-:S09]  /*1ff0*/  UISETP.GE.AND UP0, UPT, UR10, UR25, UPT ;  /* 0x000000190a00728c */ /* 0x004fd2000bf06270 */
[----:B------:R-:W-:Y:S05]  /*2000*/  BRA.U !UP0, `(.L_x_60) ;  /* 0xfffffffd082c7547 */ /* 0x000fea000b83ffff */
.L_x_53:
[----:B---3-5:R-:W-:Y:S06]  /*2010*/  BAR.SYNC.DEFER_BLOCKING 0x0 ;  /* 0x0000000000007b1d */ /* 0x028fec0000010000 */
[----:B------:R-:W-:Y:S04]  /*2020*/  BSSY.RECONVERGENT B5, `(.L_x_61) ;  /* 0x0000004000057945 */ /* 0x000fe80003800200 */
[----:B------:R-:W-:Y:S05]  /*2030*/  @P3 BRA `(.L_x_62) ;  /* 0x0000000000083947 */ /* 0x000fea0003800000 */
[----:B------:R-:W3:Y:S02]  /*2040*/  SYNCS.CCTL.IV [UR8+0x8000] ;  /* 0x00800000ff0079b1 */ /* 0x000ee40008000008 */
[----:B---3--:R-:W3:Y:S02]  /*2050*/  SYNCS.CCTL.IV [UR8+0x8010] ;  /* 0x00801000ff0079b1 */ /* 0x008ee40008000008 */
.L_x_62:
[----:B--2---:R-:W-:Y:S05]  /*2060*/  BSYNC.RECONVERGENT B5 ;  /* 0x0000000000057941 */ /* 0x004fea0003800200 */
.L_x_61:
[----:B------:R-:W-:Y:S01]  /*2070*/  USHF.L.U32 UR4, UR24, 0x15, URZ ;  /* 0x0000001518047899 */ /* 0x000fe200080006ff */
[C---:B------:R-:W-:Y:S01]  /*2080*/  IMAD.SHL.U32 R2, R0.reuse, 0x80, RZ ;  /* 0x0000008000027824 */ /* 0x040fe200078e00ff */
[----:B------:R-:W-:Y:S01]  /*2090*/  USHF.L.U32 UR5, UR24, 0x4, URZ ;  /* 0x0000000418057899 */ /* 0x000fe200080006ff */
[----:B------:R-:W-:Y:S01]  /*20a0*/  IMAD.SHL.U32 R3, R0, 0x10, RZ ;  /* 0x0000001000037824 */ /* 0x000fe200078e00ff */
[----:B------:R-:W-:Y:S02]  /*20b0*/  ULOP3.LUT UR4, UR4, 0x600000, URZ, 0xc0, !UPT ;  /* 0x0060000004047892 */ /* 0x000fe4000f8ec0ff */
[----:B------:R-:W-:Y:S01]  /*20c0*/  ULOP3.LUT UR5, UR5, 0x40, URZ, 0xc0, !UPT ;  /* 0x0000004005057892 */ /* 0x000fe2000f8ec0ff */
[----:B------:R-:W-:Y:S02]  /*20d0*/  LOP3.LUT R2, R2, 0x7f80, RZ, 0xc0, !PT ;  /* 0x00007f8002027812 */ /* 0x000fe400078ec0ff */
[----:B------:R-:W-:Y:S01]  /*20e0*/  ELECT P0, URZ, PT ;  /* 0x0000000000ff782f */ /* 0x000fe20003800000 */
[----:B------:R-:W-:Y:S01]  /*20f0*/  UIADD3 UR4, UPT, UPT, UR5, UR4, UR27 ;  /* 0x0000000405047290 */ /* 0x000fe2000fffe01b */
[----:B------:R-:W-:Y:S01]  /*2100*/  LOP3.LUT R2, R2, 0x70, R3, 0xf8, !PT ;  /* 0x0000007002027812 */ /* 0x000fe200078ef803 */
[----:B------:R-:W-:Y:S01]  /*2110*/  ULOP3.LUT UR24, UR24, 0x1, URZ, 0xc0, !UPT ;  /* 0x0000000118187892 */ /* 0x000fe2000f8ec0ff */
[----:B------:R-:W-:Y:S01]  /*2120*/  ISETP.LT.U32.AND P0, PT, R68, 0x40, P0 ;  /* 0x000000404400780c */ /* 0x000fe20000701070 */
[----:B------:R-:W-:Y:S01]  /*2130*/  UMOV UR26, UR11 ;  /* 0x0000000b001a7c82 */ /* 0x000fe20008000000 */
[C---:B------:R-:W-:Y:S01]  /*2140*/  LOP3.LUT R0, R2.reuse, 0x10, RZ, 0x3c, !PT ;  /* 0x0000001002007812 */ /* 0x040fe200078e3cff */
[----:B------:R-:W-:Y:S01]  /*2150*/  ULEA UR25, UR24, UR31, 0x6 ;  /* 0x0000001f18197291 */ /* 0x000fe2000f8e30ff */
[----:B------:R-:W-:Y:S01]  /*2160*/  LOP3.LUT R3, R2, 0x20, RZ, 0x3c, !PT ;  /* 0x0000002002037812 */ /* 0x000fe200078e3cff */
[----:B------:R-:W-:Y:S01]  /*2170*/  ULEA UR24, UR24, UR8, 0xe ;  /* 0x0000000818187291 */ /* 0x000fe2000f8e70ff */
[----:B----4-:R-:W2:Y:S01]  /*2180*/  LDTM.x64 R4, tmem[UR4] ;  /* 0x00000004000479ee */ /* 0x010ea20008340000 */
[----:B------:R-:W-:-:S06]  /*2190*/  NOP ;  /* 0x0000000000007918 */ /* 0x000fcc0000000000 */
[----:B--2---:R-:W-:Y:S01]  /*21a0*/  VOTEU.ANY UP1, P0 ;  /* 0x0000000000ff7886 */ /* 0x004fe20000020100 */
[----:B------:R-:W-:Y:S01]  /*21b0*/  VOTEU.ANY UP0, P0 ;  /* 0x0000000000ff7886 */ /* 0x000fe20000000100 */
[----:B------:R-:W-:Y:S02]  /*21c0*/  F2FP.BF16.F32.PACK_AB R4, R5, R4 ;  /* 0x000000040504723e */ /* 0x000fe400000010ff */
[----:B------:R-:W-:Y:S02]  /*21d0*/  F2FP.BF16.F32.PACK_AB R5, R7, R6 ;  /* 0x000000060705723e */ /* 0x000fe400000010ff */
[----:B------:R-:W-:Y:S02]  /*21e0*/  F2FP.BF16.F32.PACK_AB R12, R13, R12 ;  /* 0x0000000c0d0c723e */ /* 0x000fe400000010ff */
[----:B------:R-:W-:Y:S02]  /*21f0*/  F2FP.BF16.F32.PACK_AB R6, R9, R8 ;  /* 0x000000080906723e */ /* 0x000fe400000010ff */
[----:B------:R-:W-:-:S02]  /*2200*/  F2FP.BF16.F32.PACK_AB R7, R11, R10 ;  /* 0x0000000a0b07723e */ /* 0x000fc400000010ff */
[----:B------:R-:W-:Y:S02]  /*2210*/  F2FP.BF16.F32.PACK_AB R13, R15, R14 ;  /* 0x0000000e0f0d723e */ /* 0x000fe400000010ff */
[----:B------:R-:W-:Y:S01]  /*2220*/  F2FP.BF16.F32.PACK_AB R20, R21, R20 ;  /* 0x000000141514723e */ /* 0x000fe200000010ff */
[----:B---3--:R2:W-:Y:S01]  /*2230*/  STS.128 [R2+UR8], R4 ;  /* 0x0000000402007988 */ /* 0x0085e20008000c08 */
[----:B------:R-:W-:Y:S02]  /*2240*/  F2FP.BF16.F32.PACK_AB R14, R17, R16 ;  /* 0x00000010110e723e */ /* 0x000fe400000010ff */
[----:B------:R-:W-:Y:S02]  /*2250*/  F2FP.BF16.F32.PACK_AB R15, R19, R18 ;  /* 0x00000012130f723e */ /* 0x000fe400000010ff */
[----:B------:R-:W-:Y:S02]  /*2260*/  F2FP.BF16.F32.PACK_AB R21, R23, R22 ;  /* 0x000000161715723e */ /* 0x000fe400000010ff */
[----:B------:R-:W-:Y:S01]  /*2270*/  F2FP.BF16.F32.PACK_AB R28, R29, R28 ;  /* 0x0000001c1d1c723e */ /* 0x000fe200000010ff */
[----:B------:R2:W-:Y:S01]  /*2280*/  STS.128 [R0+UR8], R12 ;  /* 0x0000000c00007988 */ /* 0x0005e20008000c08 */
[----:B------:R-:W-:-:S02]  /*2290*/  F2FP.BF16.F32.PACK_AB R22, R25, R24 ;  /* 0x000000181916723e */ /* 0x000fc400000010ff */
[----:B------:R-:W-:Y:S02]  /*22a0*/  F2FP.BF16.F32.PACK_AB R23, R27, R26 ;  /* 0x0000001a1b17723e */ /* 0x000fe400000010ff */
[----:B------:R-:W-:Y:S02]  /*22b0*/  F2FP.BF16.F32.PACK_AB R29, R31, R30 ;  /* 0x0000001e1f1d723e */ /* 0x000fe400000010ff */
[----:B------:R-:W-:Y:S01]  /*22c0*/  F2FP.BF16.F32.PACK_AB R36, R37, R36 ;  /* 0x000000242524723e */ /* 0x000fe200000010ff */
[----:B------:R2:W-:Y:S01]  /*22d0*/  STS.128 [R3+UR8], R20 ;  /* 0x0000001403007988 */ /* 0x0005e20008000c08 */
[----:B------:R-:W-:Y:S02]  /*22e0*/  F2FP.BF16.F32.PACK_AB R30, R33, R32 ;  /* 0x00000020211e723e */ /* 0x000fe400000010ff */
[----:B------:R-:W-:Y:S02]  /*22f0*/  F2FP.BF16.F32.PACK_AB R31, R35, R34 ;  /* 0x00000022231f723e */ /* 0x000fe400000010ff */
[----:B------:R-:W-:-:S02]  /*2300*/  F2FP.BF16.F32.PACK_AB R37, R39, R38 ;  /* 0x000000262725723e */ /* 0x000fc400000010ff */
[----:B------:R-:W-:Y:S02]  /*2310*/  F2FP.BF16.F32.PACK_AB R44, R45, R44 ;  /* 0x0000002c2d2c723e */ /* 0x000fe400000010ff */
[----:B------:R-:W-:Y:S02]  /*2320*/  LOP3.LUT R8, R2, 0x30, RZ, 0x3c, !PT ;  /* 0x0000003002087812 */ /* 0x000fe400078e3cff */
[----:B------:R-:W-:Y:S02]  /*2330*/  F2FP.BF16.F32.PACK_AB R38, R41, R40 ;  /* 0x000000282926723e */ /* 0x000fe400000010ff */
[----:B------:R-:W-:Y:S01]  /*2340*/  F2FP.BF16.F32.PACK_AB R39, R43, R42 ;  /* 0x0000002a2b27723e */ /* 0x000fe200000010ff */
[----:B------:R2:W-:Y:S01]  /*2350*/  STS.128 [R8+UR8], R28 ;  /* 0x0000001c08007988 */ /* 0x0005e20008000c08 */
[----:B------:R-:W-:Y:S02]  /*2360*/  F2FP.BF16.F32.PACK_AB R45, R47, R46 ;  /* 0x0000002e2f2d723e */ /* 0x000fe400000010ff */
[----:B------:R-:W-:-:S02]  /*2370*/  F2FP.BF16.F32.PACK_AB R52, R53, R52 ;  /* 0x000000343534723e */ /* 0x000fc400000010ff */
[C---:B------:R-:W-:Y:S02]  /*2380*/  LOP3.LUT R9, R2.reuse, 0x40, RZ, 0x3c, !PT ;  /* 0x0000004002097812 */ /* 0x040fe400078e3cff */
[----:B------:R-:W-:Y:S02]  /*2390*/  F2FP.BF16.F32.PACK_AB R46, R49, R48 ;  /* 0x00000030312e723e */ /* 0x000fe400000010ff */
[----:B------:R-:W-:Y:S01]  /*23a0*/  F2FP.BF16.F32.PACK_AB R47, R51, R50 ;  /* 0x00000032332f723e */ /* 0x000fe200000010ff */
[----:B------:R2:W-:Y:S01]  /*23b0*/  STS.128 [R9+UR8], R36 ;  /* 0x0000002409007988 */ /* 0x0005e20008000c08 */
[----:B------:R-:W-:Y:S02]  /*23c0*/  F2FP.BF16.F32.PACK_AB R53, R55, R54 ;  /* 0x000000363735723e */ /* 0x000fe400000010ff */
[----:B------:R-:W-:Y:S02]  /*23d0*/  F2FP.BF16.F32.PACK_AB R60, R61, R60 ;  /* 0x0000003c3d3c723e */ /* 0x000fe400000010ff */
[----:B------:R-:W-:-:S02]  /*23e0*/  LOP3.LUT R10, R2, 0x50, RZ, 0x3c, !PT ;  /* 0x00000050020a7812 */ /* 0x000fc400078e3cff */
[----:B------:R-:W-:Y:S02]  /*23f0*/  F2FP.BF16.F32.PACK_AB R54, R57, R56 ;  /* 0x000000383936723e */ /* 0x000fe400000010ff */
[----:B------:R-:W-:Y:S01]  /*2400*/  F2FP.BF16.F32.PACK_AB R55, R59, R58 ;  /* 0x0000003a3b37723e */ /* 0x000fe200000010ff */
[----:B------:R2:W-:Y:S01]  /*2410*/  STS.128 [R10+UR8], R44 ;  /* 0x0000002c0a007988 */ /* 0x0005e20008000c08 */
[----:B------:R-:W-:Y:S02]  /*2420*/  F2FP.BF16.F32.PACK_AB R61, R63, R62 ;  /* 0x0000003e3f3d723e */ /* 0x000fe400000010ff */
[C---:B------:R-:W-:Y:S02]  /*2430*/  LOP3.LUT R11, R2.reuse, 0x60, RZ, 0x3c, !PT ;  /* 0x00000060020b7812 */ /* 0x040fe400078e3cff */
[----:B------:R-:W-:Y:S02]  /*2440*/  F2FP.BF16.F32.PACK_AB R62, R65, R64 ;  /* 0x00000040413e723e */ /* 0x000fe400000010ff */
[----:B------:R-:W-:Y:S01]  /*2450*/  F2FP.BF16.F32.PACK_AB R63, R67, R66 ;  /* 0x00000042433f723e */ /* 0x000fe200000010ff */
[----:B------:R2:W-:Y:S01]  /*2460*/  STS.128 [R11+UR8], R52 ;  /* 0x000000340b007988 */ /* 0x0005e20008000c08 */
[----:B------:R-:W-:-:S05]  /*2470*/  LOP3.LUT R16, R2, 0x70, RZ, 0x3c, !PT ;  /* 0x0000007002107812 */ /* 0x000fca00078e3cff */
[----:B------:R2:W-:Y:S01]  /*2480*/  STS.128 [R16+UR8], R60 ;  /* 0x0000003c10007988 */ /* 0x0005e20008000c08 */
[----:B------:R3:W-:Y:S06]  /*2490*/  MEMBAR.ALL.CTA ;  /* 0x0000000000007992 */ /* 0x0007ec0000008000 */
[----:B---3--:R-:W3:Y:S02]  /*24a0*/  FENCE.VIEW.ASYNC.S ;  /* 0x00000000000073c6 */ /* 0x008ee40000000000 */
[----:B---3--:R-:W-:Y:S06]  /*24b0*/  BAR.SYNC.DEFER_BLOCKING 0x0 ;  /* 0x0000000000007b1d */ /* 0x008fec0000010000 */
[----:B------:R2:W-:Y:S01]  /*24c0*/  @UP1 UTMASTG.2D [UR24], [UR14] ;  /* 0x000000180e0013b5 */ /* 0x0005e20008008000 */
[----:B------:R0:W-:Y:S01]  /*24d0*/  UTMACMDFLUSH ;  /* 0x00000000000079b7 */ /* 0x0001e20000000000 */
[----:B------:R-:W-:-:S04]  /*24e0*/  DEPBAR.LE SB0, 0x0 ;  /* 0x000080000000791a */ /* 0x000fc80000000000 */
[----:B------:R-:W-:Y:S08]  /*24f0*/  BAR.SYNC.DEFER_BLOCKING 0x0 ;  /* 0x0000000000007b1d */ /* 0x000ff00000010000 */
[----:B------:R-:W-:Y:S06]  /*2500*/  BAR.SYNC.DEFER_BLOCKING 0x0 ;  /* 0x0000000000007b1d */ /* 0x000fec0000010000 */
[----:B--2---:R-:W-:Y:S05]  /*2510*/  @P2 BRA `(.L_x_63) ;  /* 0x0000000000a02947 */ /* 0x004fea0003800000 */
[----:B------:R-:W2:Y:S01]  /*2520*/  S2UR UR5, SR_CgaCtaId ;  /* 0x00000000000579c3 */ /* 0x000ea20000008800 */
[----:B------:R-:W-:Y:S01]  /*2530*/  NOP ;  /* 0x0000000000007918 */ /* 0x000fe20000000000 */
[----:B------:R-:W-:Y:S01]  /*2540*/  UMOV UR4, 0x50 ;  /* 0x0000005000047882 */ /* 0x000fe20000000000 */
[----:B------:R-:W-:Y:S02]  /*2550*/  IMAD.U32 R0, RZ, RZ, UR27 ;  /* 0x0000001bff007e24 */ /* 0x000fe4000f8e00ff */
[----:B------:R-:W-:Y:S02]  /*2560*/  IMAD.MOV.U32 R3, RZ, RZ, 0xf ;  /* 0x0000000fff037424 */ /* 0x000fe400078e00ff */
[----:B------:R-:W-:Y:S01]  /*2570*/  IMAD.MOV.U32 R7, RZ, RZ, 0x1 ;  /* 0x00000001ff077424 */ /* 0x000fe200078e00ff */
[----:B------:R-:W-:-:S04]  /*2580*/  LOP3.LUT R0, R0, 0xffff, RZ, 0xc0, !PT ;  /* 0x0000ffff00007812 */ /* 0x000fc800078ec0ff */
[----:B------:R-:W-:-:S05]  /*2590*/  SHF.R.U32.HI R0, RZ, 0x5, R0 ;  /* 0x00000005ff007819 */ /* 0x000fca0000011600 */
[----:B------:R-:W-:Y:S01]  /*25a0*/  VIADD R2, R0, 0x10 ;  /* 0x0000001000027836 */ /* 0x000fe20000000000 */
[----:B------:R-:W-:Y:S01]  /*25b0*/  SHF.L.U32 R0, R3, R0, RZ ;  /* 0x0000000003007219 */ /* 0x000fe200000006ff */
[----:B--2---:R-:W-:-:S03]  /*25c0*/  ULEA UR6, UR5, UR4, 0x18 ;  /* 0x0000000405067291 */ /* 0x004fc6000f8ec0ff */
[----:B------:R-:W-:-:S04]  /*25d0*/  SHF.L.U32 R3, R7, R2, RZ ;  /* 0x0000000207037219 */ /* 0x000fc800000006ff */
[----:B------:R-:W-:Y:S02]  /*25e0*/  LOP3.LUT R0, R3, R0, RZ, 0xfc, !PT ;  /* 0x0000000003007212 */ /* 0x000fe400078efcff */
[----:B------:R-:W2:Y:S02]  /*25f0*/  LDS R5, [UR6] ;  /* 0x00000006ff057984 */ /* 0x000ea40008000800 */
[C---:B------:R-:W-:Y:S02]  /*2600*/  LOP3.LUT R2, R0.reuse, 0xffff, RZ, 0xc0, !PT ;  /* 0x0000ffff00027812 */ /* 0x040fe400078ec0ff */
[----:B--2---:R-:W-:-:S04]  /*2610*/  LOP3.LUT R3, R0, 0xffff, R5, 0x80, !PT ;  /* 0x0000ffff00037812 */ /* 0x004fc800078e8005 */
[----:B------:R-:W-:-:S13]  /*2620*/  ISETP.NE.AND P0, PT, R3, R2, PT ;  /* 0x000000020300720c */ /* 0x000fda0003f05270 */
[----:B------:R-:W-:Y:S05]  /*2630*/  @P0 BRA `(.L_x_64) ;  /* 0x0000000000500947 */ /* 0x000fea0003800000 */
[----:B------:R-:W-:Y:S02]  /*2640*/  SHF.R.U32.HI R5, RZ, 0x10, R5 ;  /* 0x00000010ff057819 */ /* 0x000fe40000011605 */
[----:B------:R-:W-:-:S04]  /*2650*/  SHF.R.U32.HI R2, RZ, 0x10, R0 ;  /* 0x00000010ff027819 */ /* 0x000fc80000011600 */
[----:B------:R-:W-:-:S04]  /*2660*/  LOP3.LUT R5, R5, R2, RZ, 0xc0, !PT ;  /* 0x0000000205057212 */ /* 0x000fc800078ec0ff */
[----:B------:R-:W-:-:S13]  /*2670*/  ISETP.NE.AND P0, PT, R5, R2, PT ;  /* 0x000000020500720c */ /* 0x000fda0003f05270 */
[----:B------:R-:W-:Y:S05]  /*2680*/  @P0 BRA `(.L_x_65) ;  /* 0x0000000000300947 */ /* 0x000fea0003800000 */
[----:B------:R-:W-:Y:S01]  /*2690*/  R2UR UR4, R0 ;  /* 0x00000000000472ca */ /* 0x000fe200000e0000 */
[----:B------:R-:W-:Y:S01]  /*26a0*/  VOTEU.ANY UR5, UPT, PT ;  /* 0x0000000000057886 */ /* 0x000fe200038e0100 */
[----:B------:R-:W2:Y:S01]  /*26b0*/  S2R R0, SR_LANEID ;  /* 0x0000000000007919 */ /* 0x000ea20000000000 */
[----:B------:R-:W-:-:S10]  /*26c0*/  UFLO.U32 UR5, UR5 ;  /* 0x00000005000572bd */ /* 0x000fd400080e0000 */
[----:B------:R-:W-:-:S06]  /*26d0*/  ULOP3.LUT UR4, URZ, UR4, URZ, 0x33, !UPT ;  /* 0x00000004ff047292 */ /* 0x000fcc000f8e33ff */
[----:B------:R-:W-:-:S04]  /*26e0*/  IMAD.U32 R2, RZ, RZ, UR4 ;  /* 0x00000004ff027e24 */ /* 0x000fc8000f8e00ff */
[----:B------:R-:W3:Y:S02]  /*26f0*/  REDUX UR7, R2 ;  /* 0x00000000020773c4 */ /* 0x000ee40000000000 */
[----:B------:R4:W-:Y:S01]  /*2700*/  UTCATOMSWS.AND URZ, UR4 ;  /* 0x0000000400ff79e3 */ /* 0x0009e20008000000 */
[----:B--2---:R-:W-:Y:S01]  /*2710*/  ISETP.EQ.U32.AND P0, PT, R0, UR5, PT ;  /* 0x0000000500007c0c */ /* 0x004fe2000bf02070 */
[----:B---3--:R-:W-:-:S12]  /*2720*/  IMAD.U32 R0, RZ, RZ, UR7 ;  /* 0x00000007ff007e24 */ /* 0x008fd8000f8e00ff */
[----:B------:R4:W-:Y:S01]  /*2730*/  @P0 ATOMS.AND RZ, [UR6], R0 ;  /* 0x00000000ffff098c */ /* 0x0009e2000a800006 */
[----:B------:R-:W-:Y:S05]  /*2740*/  BRA `(.L_x_63) ;  /* 0x0000000000147947 */ /* 0x000fea0003800000 */
.L_x_65:
[----:B------:R-:W-:-:S07]  /*2750*/  MOV R2, 0x2770 ;  /* 0x0000277000027802 */ /* 0x000fce0000000f00 */
[----:B-1----:R-:W-:Y:S05]  /*2760*/  CALL.REL.NOINC `($__internal_0_$__cuda_sm10x_tcgen05_guardrail_trap_col_being_dealloced_not_returned_by_alloc) ;  /* 0x0000000000447944 */ /* 0x002fea0003c00000 */
[----:B------:R-:W-:Y:S05]  /*2770*/  BRA `(.L_x_63) ;  /* 0x0000000000087947 */ /* 0x000fea0003800000 */
.L_x_64:
[----:B------:R-:W-:-:S07]  /*2780*/  MOV R2, 0x27a0 ;  /* 0x000027a000027802 */ /* 0x000fce0000000f00 */
[----:B-1----:R-:W-:Y:S05]  /*2790*/  CALL.REL.NOINC `($__internal_2_$__cuda_sm10x_tcgen05_guardrail_trap_unallocated_columns_being_dealloced) ;  /* 0x0000000000507944 */ /* 0x002fea0003c00000 */
.L_x_63:
[----:B------:R-:W-:Y:S01]  /*27a0*/  NOP ;  /* 0x0000000000007918 */ /* 0x000fe20000000000 */
[----:B----4-:R-:W-:Y:S05]  /*27b0*/  EXIT ;  /* 0x000000000000794d */ /* 0x010fea0003800000 */
.L_x_54:
[----:B------:R-:W2:Y:S02]  /*27c0*/  SYNCS.PHASECHK.TRANS64.TRYWAIT P0, [UR8+0x8000], RZ ;  /* 0x008000ffff0075a7 */ /* 0x000ea40008001108 */
[----:B--2---:R-:W-:Y:S05]  /*27d0*/  @!P0 BRA `(.L_x_54) ;  /* 0xfffffffc00f88947 */ /* 0x004fea000383ffff */
[----:B------:R-:W-:Y:S05]  /*27e0*/  BRA `(.L_x_66) ;  /* 0xfffffff000bc7947 */ /* 0x000fea000383ffff */
.L_x_56:
[----:B------:R-:W2:Y:S02]  /*27f0*/  SYNCS.PHASECHK.TRANS64.TRYWAIT P1, [UR8+0x8010], RZ ;  /* 0x008010ffff0075a7 */ /* 0x000ea40008021108 */
[----:B--2---:R-:W-:Y:S05]  /*2800*/  @!P1 BRA `(.L_x_56) ;  /* 0xfffffffc00f89947 */ /* 0x004fea000383ffff */
[----:B------:R-:W-:Y:S05]  /*2810*/  BRA `(.L_x_67) ;  /* 0xfffffff400187947 */ /* 0x000fea000383ffff */
.L_x_57:
[----:B------:R-:W3:Y:S02]  /*2820*/  SYNCS.PHASECHK.TRANS64.TRYWAIT P0, [UR8+0x8000], R3 ;  /* 0x00800003ff0075a7 */ /* 0x000ee40008001108 */
[----:B---3--:R-:W-:Y:S05]  /*2830*/  @!P0 BRA `(.L_x_57) ;  /* 0xfffffffc00f88947 */ /* 0x008fea000383ffff */
[----:B------:R-:W-:Y:S05]  /*2840*/  BRA `(.L_x_68) ;  /* 0xfffffff400847947 */ /* 0x000fea000383ffff */
.L_x_59:
[----:B------:R-:W3:Y:S02]  /*2850*/  SYNCS.PHASECHK.TRANS64.TRYWAIT P0, [UR8+0x8010], R3 ;  /* 0x00801003ff0075a7 */ /* 0x000ee40008001108 */
[----:B---3--:R-:W-:Y:S05]  /*2860*/  @!P0 BRA `(.L_x_59) ;  /* 0xfffffffc00f88947 */ /* 0x008fea000383ffff */
[----:B------:R-:W-:Y:S05]  /*2870*/  BRA `(.L_x_69) ;  /* 0xfffffff400d47947 */ /* 0x000fea000383ffff */
        .weak           $__internal_0_$__cuda_sm10x_tcgen05_guardrail_trap_col_being_dealloced_not_returned_by_alloc
        .type           $__internal_0_$__cuda_sm10x_tcgen05_guardrail_trap_col_being_dealloced_not_returned_by_alloc,@function
        .size           $__internal_0_$__cuda_sm10x_tcgen05_guardrail_trap_col_being_dealloced_not_returned_by_alloc,($__internal_1_$__cuda_sm10x_tcgen05_guardrail_trap_phase_invalid_during_alloc - $__internal_0_$__cuda_sm10x_tcgen05_guardrail_trap_col_being_dealloced_not_returned_by_alloc)
$__internal_0_$__cuda_sm10x_tcgen05_guardrail_trap_col_being_dealloced_not_returned_by_alloc:
[----:B------:R-:W-:Y:S05]  /*2880*/  BPT.TRAP 0x1 ;  /* 0x000000040000795c */ /* 0x000fea0000300000 */
[----:B------:R-:W-:-:S04]  /*2890*/  IMAD.MOV.U32 R3, RZ, RZ, 0x0 ;  /* 0x00000000ff037424 */ /* 0x000fc800078e00ff */
[----:B------:R-:W-:Y:S05]  /*28a0*/  RET.REL.NODEC R2 `(gluon_tcgen05) ;  /* 0xffffffd402d47950 */ /* 0x000fea0003c3ffff */
        .weak           $__internal_1_$__cuda_sm10x_tcgen05_guardrail_trap_phase_invalid_during_alloc
        .type           $__internal_1_$__cuda_sm10x_tcgen05_guardrail_trap_phase_invalid_during_alloc,@function
        .size           $__internal_1_$__cuda_sm10x_tcgen05_guardrail_trap_phase_invalid_during_alloc,($__internal_2_$__cuda_sm10x_tcgen05_guardrail_trap_unallocated_columns_being_dealloced - $__internal_1_$__cuda_sm10x_tcgen05_guardrail_trap_phase_invalid_during_alloc)
$__internal_1_$__cuda_sm10x_tcgen05_guardrail_trap_phase_invalid_during_alloc:
[----:B------:R-:W-:Y:S05]  /*28b0*/  BPT.TRAP 0x1 ;  /* 0x000000040000795c */ /* 0x000fea0000300000 */
[----:B------:R-:W-:-:S04]  /*28c0*/  IMAD.MOV.U32 R3, RZ, RZ, 0x0 ;  /* 0x00000000ff037424 */ /* 0x000fc800078e00ff */
[----:B------:R-:W-:Y:S05]  /*28d0*/  RET.REL.NODEC R2 `(gluon_tcgen05) ;  /* 0xffffffd402c87950 */ /* 0x000fea0003c3ffff */
        .weak           $__internal_2_$__cuda_sm10x_tcgen05_guardrail_trap_unallocated_columns_being_dealloced
        .type           $__internal_2_$__cuda_sm10x_tcgen05_guardrail_trap_unallocated_columns_being_dealloced,@function
        .size           $__internal_2_$__cuda_sm10x_tcgen05_guardrail_trap_unallocated_columns_being_dealloced,(.L_x_73 - $__internal_2_$__cuda_sm10x_tcgen05_guardrail_trap_unallocated_columns_being_dealloced)
$__internal_2_$__cuda_sm10x_tcgen05_guardrail_trap_unallocated_columns_being_dealloced:
[----:B------:R-:W-:Y:S05]  /*28e0*/  BPT.TRAP 0x1 ;  /* 0x000000040000795c */ /* 0x000fea0000300000 */
[----:B------:R-:W-:-:S04]  /*28f0*/  IMAD.MOV.U32 R3, RZ, RZ, 0x0 ;  /* 0x00000000ff037424 */ /* 0x000fc800078e00ff */
[----:B------:R-:W-:Y:S05]  /*2900*/  RET.REL.NODEC R2 `(gluon_tcgen05) ;  /* 0xffffffd402bc7950 */ /* 0x000fea0003c3ffff */
.L_x_70:
[----:B------:R-:W-:-:S00]  /*2910*/  BRA `(.L_x_70) ;  /* 0xfffffffc00fc7947 */ /* 0x000fc0000383ffff */
[----:B------:R-:W-:-:S00]  /*2920*/  NOP ;  /* 0x0000000000007918 */ /* 0x000fc00000000000 */
        /* <DEDUP_REMOVED lines=13> */
.L_x_73:


//--------------------- .nv.shared.gluon_tcgen05  --------------------------
	.section	.nv.shared.gluon_tcgen05,"aw",@nobits
	.sectionflags	@""
	.align	16
	.zero		1024


//--------------------- .nv.shared.reserved.0     --------------------------
	.section	.nv.shared.reserved.0,"aw",@nobits
	.align	8
	.weak		__nv_reservedSMEM_offset_0_alias
	.size		__nv_reservedSMEM_offset_0_alias, 0, 64
	.other		__nv_reservedSMEM_offset_0_alias,@"STO_CUDA_RESERVED_SHARED STV_DEFAULT"
__nv_reservedSMEM_offset_0_alias:
	.zero		0
.nv.shared.reserved.0:
	.zero		64
	.weak		__nv_reservedSMEM_allocation_phase
	.type		__nv_reservedSMEM_allocation_phase,@object
	.size		__nv_reservedSMEM_allocation_phase,(.L_0 - __nv_reservedSMEM_allocation_phase)
__nv_reservedSMEM_allocation_phase:
	.zero		1
.L_0:
	.zero		7
	.weak		__nv_reservedSMEM_devtool_atexit_pc
	.type		__nv_reservedSMEM_devtool_atexit_pc,@object
	.size		__nv_reservedSMEM_devtool_atexit_pc,(__nv_reservedSMEM_allocation_mask - __nv_reservedSMEM_devtool_atexit_pc)
__nv_reservedSMEM_devtool_atexit_pc:
	.zero		8
	.weak		__nv_reservedSMEM_allocation_mask
	.type		__nv_reservedSMEM_allocation_mask,@object
	.size		__nv_reservedSMEM_allocation_mask,(.L_2 - __nv_reservedSMEM_allocation_mask)
__nv_reservedSMEM_allocation_mask:
	.zero		4
.L_2:


//--------------------- .nv.constant0.gluon_tcgen05 --------------------------
	.section	.nv.constant0.gluon_tcgen05,"a",@progbits
	.sectionflags	@""
	.align	4
.nv.constant0.gluon_tcgen05:
	.zero		976


//--------------------- SYMBOLS --------------------------

	.type		.nv.reservedSmem.offset0,@object
	.size		.nv.reservedSmem.offset0,0x4
	.type		.nv.reservedSmem.cap,@object
	.size		.nv.reservedSmem.cap,0x4
